//
// Generated by NVIDIA NVVM Compiler
//
// Compiler Build ID: CL-36424714
// Cuda compilation tools, release 13.0, V13.0.88
// Based on NVVM 20.0.0
//

.version 9.0
.target sm_100
.address_size 64

	// .globl	_Z3cnniiiiiiiiiiiPfS_S_

.visible .entry _Z3cnniiiiiiiiiiiPfS_S_(
	.param .u32 _Z3cnniiiiiiiiiiiPfS_S__param_0,
	.param .u32 _Z3cnniiiiiiiiiiiPfS_S__param_1,
	.param .u32 _Z3cnniiiiiiiiiiiPfS_S__param_2,
	.param .u32 _Z3cnniiiiiiiiiiiPfS_S__param_3,
	.param .u32 _Z3cnniiiiiiiiiiiPfS_S__param_4,
	.param .u32 _Z3cnniiiiiiiiiiiPfS_S__param_5,
	.param .u32 _Z3cnniiiiiiiiiiiPfS_S__param_6,
	.param .u32 _Z3cnniiiiiiiiiiiPfS_S__param_7,
	.param .u32 _Z3cnniiiiiiiiiiiPfS_S__param_8,
	.param .u32 _Z3cnniiiiiiiiiiiPfS_S__param_9,
	.param .u32 _Z3cnniiiiiiiiiiiPfS_S__param_10,
	.param .u64 .ptr .align 1 _Z3cnniiiiiiiiiiiPfS_S__param_11,
	.param .u64 .ptr .align 1 _Z3cnniiiiiiiiiiiPfS_S__param_12,
	.param .u64 .ptr .align 1 _Z3cnniiiiiiiiiiiPfS_S__param_13
)
{
	.reg .pred 	%p<29>;
	.reg .b32 	%r<435>;
	.reg .b32 	%f<345>;
	.reg .b64 	%rd<288>;

	ld.param.u32 	%r171, [_Z3cnniiiiiiiiiiiPfS_S__param_0];
	ld.param.u32 	%r161, [_Z3cnniiiiiiiiiiiPfS_S__param_1];
	ld.param.u32 	%r162, [_Z3cnniiiiiiiiiiiPfS_S__param_2];
	ld.param.u32 	%r163, [_Z3cnniiiiiiiiiiiPfS_S__param_3];
	ld.param.u32 	%r164, [_Z3cnniiiiiiiiiiiPfS_S__param_4];
	ld.param.u32 	%r165, [_Z3cnniiiiiiiiiiiPfS_S__param_5];
	ld.param.u32 	%r166, [_Z3cnniiiiiiiiiiiPfS_S__param_6];
	ld.param.u32 	%r167, [_Z3cnniiiiiiiiiiiPfS_S__param_7];
	ld.param.u32 	%r168, [_Z3cnniiiiiiiiiiiPfS_S__param_8];
	ld.param.u32 	%r169, [_Z3cnniiiiiiiiiiiPfS_S__param_9];
	ld.param.u32 	%r170, [_Z3cnniiiiiiiiiiiPfS_S__param_10];
	ld.param.u64 	%rd4, [_Z3cnniiiiiiiiiiiPfS_S__param_11];
	ld.param.u64 	%rd5, [_Z3cnniiiiiiiiiiiPfS_S__param_12];
	cvta.to.global.u64 	%rd1, %rd5;
	cvta.to.global.u64 	%rd2, %rd4;
	mov.u32 	%r172, %tid.x;
	mov.u32 	%r173, %ctaid.x;
	shl.b32 	%r174, %r173, 10;
	or.b32  	%r1, %r174, %r172;
	mul.lo.s32 	%r175, %r162, %r171;
	mul.lo.s32 	%r176, %r175, %r169;
	mul.lo.s32 	%r177, %r176, %r170;
	shr.u32 	%r178, %r177, 31;
	add.s32 	%r179, %r177, %r178;
	shr.s32 	%r180, %r179, 1;
	setp.ge.s32 	%p1, %r1, %r180;
	mov.f32 	%f321, 0f00000000;
	mov.f32 	%f322, 0f00000000;
	@%p1 bra 	$L__BB0_45;
	div.s32 	%r181, %r1, %r170;
	mul.lo.s32 	%r182, %r181, %r170;
	sub.s32 	%r2, %r1, %r182;
	div.s32 	%r183, %r181, %r169;
	mul.lo.s32 	%r184, %r183, %r169;
	sub.s32 	%r3, %r181, %r184;
	shl.b32 	%r185, %r183, 1;
	div.s32 	%r5, %r185, %r162;
	mul.lo.s32 	%r186, %r5, %r162;
	sub.s32 	%r4, %r185, %r186;
	mul.lo.s32 	%r6, %r3, %r167;
	mul.lo.s32 	%r7, %r2, %r168;
	shr.s32 	%r187, %r161, 31;
	shr.u32 	%r188, %r187, 29;
	add.s32 	%r189, %r161, %r188;
	and.b32  	%r190, %r189, -8;
	sub.s32 	%r8, %r161, %r190;
	setp.eq.s32 	%p2, %r165, 0;
	@%p2 bra 	$L__BB0_44;
	setp.eq.s32 	%p3, %r166, 0;
	mul.lo.s32 	%r9, %r5, %r161;
	mul.lo.s32 	%r10, %r165, %r161;
	mul.lo.s32 	%r11, %r10, %r166;
	mul.lo.s32 	%r12, %r11, %r4;
	mul.lo.s32 	%r13, %r166, %r165;
	mul.lo.s32 	%r14, %r164, %r163;
	@%p3 bra 	$L__BB0_44;
	setp.ge.u32 	%p4, %r8, %r161;
	@%p4 bra 	$L__BB0_28;
	setp.ne.s32 	%p15, %r8, 0;
	@%p15 bra 	$L__BB0_11;
	mul.lo.s32 	%r332, %r4, %r161;
	mad.lo.s32 	%r15, %r165, %r332, %r165;
	shl.b32 	%r16, %r13, 3;
	add.s32 	%r333, %r332, 2;
	mul.lo.s32 	%r17, %r165, %r333;
	add.s32 	%r334, %r332, 3;
	mul.lo.s32 	%r18, %r165, %r334;
	add.s32 	%r335, %r332, 4;
	mul.lo.s32 	%r19, %r165, %r335;
	add.s32 	%r336, %r332, 5;
	mul.lo.s32 	%r20, %r165, %r336;
	mad.lo.s32 	%r21, %r10, %r4, %r10;
	add.s32 	%r337, %r332, %r161;
	mad.lo.s32 	%r22, %r165, %r337, %r165;
	add.s32 	%r338, %r337, 2;
	mul.lo.s32 	%r23, %r165, %r338;
	add.s32 	%r339, %r337, 3;
	mul.lo.s32 	%r24, %r165, %r339;
	add.s32 	%r340, %r337, 4;
	mul.lo.s32 	%r25, %r165, %r340;
	add.s32 	%r341, %r337, 5;
	mul.lo.s32 	%r26, %r165, %r341;
	add.s32 	%r342, %r337, 6;
	mul.lo.s32 	%r27, %r165, %r342;
	add.s32 	%r343, %r337, 7;
	mul.lo.s32 	%r28, %r165, %r343;
	mad.lo.s32 	%r344, %r163, %r9, %r163;
	add.s32 	%r29, %r6, %r344;
	shl.b32 	%r30, %r14, 3;
	add.s32 	%r345, %r9, 2;
	mad.lo.s32 	%r31, %r163, %r345, %r6;
	add.s32 	%r346, %r9, 3;
	mad.lo.s32 	%r32, %r163, %r346, %r6;
	add.s32 	%r347, %r9, 4;
	mad.lo.s32 	%r33, %r163, %r347, %r6;
	add.s32 	%r348, %r9, 5;
	mad.lo.s32 	%r34, %r163, %r348, %r6;
	add.s32 	%r349, %r9, 6;
	mad.lo.s32 	%r35, %r163, %r349, %r6;
	add.s32 	%r350, %r9, 7;
	mad.lo.s32 	%r36, %r163, %r350, %r6;
	mul.lo.s32 	%r351, %r5, %r163;
	mad.lo.s32 	%r37, %r351, %r161, %r6;
	mov.f32 	%f322, 0f00000000;
	mov.b32 	%r395, 0;
	mov.f32 	%f321, %f322;
$L__BB0_6:
	mov.b32 	%r396, 0;
	add.s32 	%r354, %r15, %r395;
	add.s32 	%r355, %r17, %r395;
	add.s32 	%r356, %r18, %r395;
	add.s32 	%r357, %r19, %r395;
	add.s32 	%r358, %r20, %r395;
	add.s32 	%r364, %r21, %r395;
	add.s32 	%r365, %r22, %r395;
	add.s32 	%r366, %r23, %r395;
	add.s32 	%r367, %r24, %r395;
	add.s32 	%r368, %r25, %r395;
	add.s32 	%r369, %r26, %r395;
	add.s32 	%r370, %r27, %r395;
	add.s32 	%r371, %r28, %r395;
	add.s32 	%r373, %r29, %r395;
	mad.lo.s32 	%r374, %r164, %r373, %r7;
	add.s32 	%r375, %r31, %r395;
	mad.lo.s32 	%r376, %r164, %r375, %r7;
	add.s32 	%r377, %r32, %r395;
	mad.lo.s32 	%r378, %r164, %r377, %r7;
	add.s32 	%r379, %r33, %r395;
	mad.lo.s32 	%r380, %r164, %r379, %r7;
	add.s32 	%r381, %r34, %r395;
	mad.lo.s32 	%r382, %r164, %r381, %r7;
	add.s32 	%r383, %r35, %r395;
	mad.lo.s32 	%r384, %r164, %r383, %r7;
	add.s32 	%r385, %r36, %r395;
	mad.lo.s32 	%r386, %r164, %r385, %r7;
	add.s32 	%r387, %r37, %r395;
	mad.lo.s32 	%r388, %r164, %r387, %r7;
$L__BB0_7:
	mad.lo.s32 	%r420, %r166, %r354, %r396;
	mad.lo.s32 	%r419, %r166, %r355, %r396;
	mad.lo.s32 	%r418, %r166, %r356, %r396;
	mad.lo.s32 	%r417, %r166, %r357, %r396;
	mad.lo.s32 	%r416, %r166, %r358, %r396;
	mul.lo.s32 	%r359, %r4, %r161;
	add.s32 	%r360, %r359, 6;
	mad.lo.s32 	%r361, %r165, %r360, %r395;
	mad.lo.s32 	%r415, %r166, %r361, %r396;
	add.s32 	%r362, %r359, 7;
	mad.lo.s32 	%r363, %r165, %r362, %r395;
	mad.lo.s32 	%r414, %r166, %r363, %r396;
	mad.lo.s32 	%r413, %r166, %r364, %r396;
	mad.lo.s32 	%r412, %r166, %r365, %r396;
	mad.lo.s32 	%r411, %r166, %r366, %r396;
	mad.lo.s32 	%r410, %r166, %r367, %r396;
	mad.lo.s32 	%r409, %r166, %r368, %r396;
	mad.lo.s32 	%r408, %r166, %r369, %r396;
	mad.lo.s32 	%r407, %r166, %r370, %r396;
	mad.lo.s32 	%r406, %r166, %r371, %r396;
	mad.lo.s32 	%r372, %r359, %r165, %r395;
	mad.lo.s32 	%r405, %r166, %r372, %r396;
	add.s32 	%r404, %r374, %r396;
	add.s32 	%r403, %r376, %r396;
	add.s32 	%r402, %r378, %r396;
	add.s32 	%r401, %r380, %r396;
	add.s32 	%r400, %r382, %r396;
	add.s32 	%r399, %r384, %r396;
	add.s32 	%r398, %r386, %r396;
	add.s32 	%r397, %r388, %r396;
	mov.b32 	%r421, 0;
$L__BB0_8:
	mul.wide.u32 	%rd234, %r397, 4;
	add.s64 	%rd235, %rd2, %rd234;
	ld.global.f32 	%f255, [%rd235];
	mul.wide.u32 	%rd236, %r405, 4;
	add.s64 	%rd237, %rd1, %rd236;
	ld.global.f32 	%f256, [%rd237];
	fma.rn.f32 	%f257, %f255, %f256, %f321;
	mul.wide.u32 	%rd238, %r404, 4;
	add.s64 	%rd239, %rd2, %rd238;
	ld.global.f32 	%f258, [%rd239];
	mul.wide.u32 	%rd240, %r420, 4;
	add.s64 	%rd241, %rd1, %rd240;
	ld.global.f32 	%f259, [%rd241];
	fma.rn.f32 	%f260, %f258, %f259, %f257;
	mul.wide.u32 	%rd242, %r403, 4;
	add.s64 	%rd243, %rd2, %rd242;
	ld.global.f32 	%f261, [%rd243];
	mul.wide.u32 	%rd244, %r419, 4;
	add.s64 	%rd245, %rd1, %rd244;
	ld.global.f32 	%f262, [%rd245];
	fma.rn.f32 	%f263, %f261, %f262, %f260;
	mul.wide.u32 	%rd246, %r402, 4;
	add.s64 	%rd247, %rd2, %rd246;
	ld.global.f32 	%f264, [%rd247];
	mul.wide.u32 	%rd248, %r418, 4;
	add.s64 	%rd249, %rd1, %rd248;
	ld.global.f32 	%f265, [%rd249];
	fma.rn.f32 	%f266, %f264, %f265, %f263;
	mul.wide.u32 	%rd250, %r401, 4;
	add.s64 	%rd251, %rd2, %rd250;
	ld.global.f32 	%f267, [%rd251];
	mul.wide.u32 	%rd252, %r417, 4;
	add.s64 	%rd253, %rd1, %rd252;
	ld.global.f32 	%f268, [%rd253];
	fma.rn.f32 	%f269, %f267, %f268, %f266;
	mul.wide.u32 	%rd254, %r400, 4;
	add.s64 	%rd255, %rd2, %rd254;
	ld.global.f32 	%f270, [%rd255];
	mul.wide.u32 	%rd256, %r416, 4;
	add.s64 	%rd257, %rd1, %rd256;
	ld.global.f32 	%f271, [%rd257];
	fma.rn.f32 	%f272, %f270, %f271, %f269;
	mul.wide.u32 	%rd258, %r399, 4;
	add.s64 	%rd259, %rd2, %rd258;
	ld.global.f32 	%f273, [%rd259];
	mul.wide.u32 	%rd260, %r415, 4;
	add.s64 	%rd261, %rd1, %rd260;
	ld.global.f32 	%f274, [%rd261];
	fma.rn.f32 	%f275, %f273, %f274, %f272;
	mul.wide.u32 	%rd262, %r398, 4;
	add.s64 	%rd263, %rd2, %rd262;
	ld.global.f32 	%f276, [%rd263];
	mul.wide.u32 	%rd264, %r414, 4;
	add.s64 	%rd265, %rd1, %rd264;
	ld.global.f32 	%f277, [%rd265];
	fma.rn.f32 	%f321, %f276, %f277, %f275;
	mul.wide.u32 	%rd266, %r413, 4;
	add.s64 	%rd267, %rd1, %rd266;
	ld.global.f32 	%f278, [%rd267];
	fma.rn.f32 	%f279, %f255, %f278, %f322;
	mul.wide.u32 	%rd268, %r412, 4;
	add.s64 	%rd269, %rd1, %rd268;
	ld.global.f32 	%f280, [%rd269];
	fma.rn.f32 	%f281, %f258, %f280, %f279;
	mul.wide.u32 	%rd270, %r411, 4;
	add.s64 	%rd271, %rd1, %rd270;
	ld.global.f32 	%f282, [%rd271];
	fma.rn.f32 	%f283, %f261, %f282, %f281;
	mul.wide.u32 	%rd272, %r410, 4;
	add.s64 	%rd273, %rd1, %rd272;
	ld.global.f32 	%f284, [%rd273];
	fma.rn.f32 	%f285, %f264, %f284, %f283;
	mul.wide.u32 	%rd274, %r409, 4;
	add.s64 	%rd275, %rd1, %rd274;
	ld.global.f32 	%f286, [%rd275];
	fma.rn.f32 	%f287, %f267, %f286, %f285;
	mul.wide.u32 	%rd276, %r408, 4;
	add.s64 	%rd277, %rd1, %rd276;
	ld.global.f32 	%f288, [%rd277];
	fma.rn.f32 	%f289, %f270, %f288, %f287;
	mul.wide.u32 	%rd278, %r407, 4;
	add.s64 	%rd279, %rd1, %rd278;
	ld.global.f32 	%f290, [%rd279];
	fma.rn.f32 	%f291, %f273, %f290, %f289;
	mul.wide.u32 	%rd280, %r406, 4;
	add.s64 	%rd281, %rd1, %rd280;
	ld.global.f32 	%f292, [%rd281];
	fma.rn.f32 	%f322, %f276, %f292, %f291;
	add.s32 	%r421, %r421, 8;
	add.s32 	%r420, %r420, %r16;
	add.s32 	%r419, %r419, %r16;
	add.s32 	%r418, %r418, %r16;
	add.s32 	%r417, %r417, %r16;
	add.s32 	%r416, %r416, %r16;
	add.s32 	%r415, %r415, %r16;
	add.s32 	%r414, %r414, %r16;
	add.s32 	%r413, %r413, %r16;
	add.s32 	%r412, %r412, %r16;
	add.s32 	%r411, %r411, %r16;
	add.s32 	%r410, %r410, %r16;
	add.s32 	%r409, %r409, %r16;
	add.s32 	%r408, %r408, %r16;
	add.s32 	%r407, %r407, %r16;
	add.s32 	%r406, %r406, %r16;
	add.s32 	%r405, %r405, %r16;
	add.s32 	%r404, %r404, %r30;
	add.s32 	%r403, %r403, %r30;
	add.s32 	%r402, %r402, %r30;
	add.s32 	%r401, %r401, %r30;
	add.s32 	%r400, %r400, %r30;
	add.s32 	%r399, %r399, %r30;
	add.s32 	%r398, %r398, %r30;
	add.s32 	%r397, %r397, %r30;
	setp.lt.u32 	%p26, %r421, %r161;
	@%p26 bra 	$L__BB0_8;
	add.s32 	%r396, %r396, 1;
	setp.ne.s32 	%p27, %r396, %r166;
	@%p27 bra 	$L__BB0_7;
	add.s32 	%r395, %r395, 1;
	setp.eq.s32 	%p28, %r395, %r165;
	@%p28 bra 	$L__BB0_44;
	bra.uni 	$L__BB0_6;
$L__BB0_11:
	and.b32  	%r116, %r8, 7;
	add.s32 	%r117, %r116, -1;
	and.b32  	%r118, %r8, 3;
	and.b32  	%r119, %r8, -8;
	and.b32  	%r120, %r8, 1;
	mul.lo.s32 	%r249, %r163, %r161;
	mul.lo.s32 	%r250, %r249, %r164;
	mad.lo.s32 	%r121, %r250, %r5, %r7;
	mov.f32 	%f322, 0f00000000;
	mov.b32 	%r422, 0;
	mov.f32 	%f321, %f322;
$L__BB0_12:
	add.s32 	%r123, %r422, %r6;
	mad.lo.s32 	%r124, %r422, %r166, %r12;
	mad.lo.s32 	%r125, %r123, %r164, %r121;
	mov.b32 	%r423, 0;
$L__BB0_13:
	setp.gt.s32 	%p16, %r8, -1;
	add.s32 	%r127, %r423, %r7;
	add.s32 	%r128, %r124, %r423;
	mov.b32 	%r427, 0;
	@%p16 bra 	$L__BB0_16;
	mov.b32 	%r424, 0;
$L__BB0_15:
	.pragma "nounroll";
	add.s32 	%r254, %r424, %r9;
	mad.lo.s32 	%r255, %r254, %r163, %r123;
	mad.lo.s32 	%r256, %r255, %r164, %r127;
	mul.wide.u32 	%rd96, %r256, 4;
	add.s64 	%rd97, %rd2, %rd96;
	ld.global.f32 	%f147, [%rd97];
	mad.lo.s32 	%r257, %r13, %r424, %r128;
	mul.wide.u32 	%rd98, %r257, 4;
	add.s64 	%rd99, %rd1, %rd98;
	ld.global.f32 	%f148, [%rd99];
	fma.rn.f32 	%f149, %f147, %f148, %f321;
	add.s32 	%r258, %r257, %r11;
	mul.wide.u32 	%rd100, %r258, 4;
	add.s64 	%rd101, %rd1, %rd100;
	ld.global.f32 	%f150, [%rd101];
	fma.rn.f32 	%f151, %f147, %f150, %f322;
	add.s32 	%r259, %r256, %r14;
	mul.wide.u32 	%rd102, %r259, 4;
	add.s64 	%rd103, %rd2, %rd102;
	ld.global.f32 	%f152, [%rd103];
	add.s32 	%r260, %r257, %r13;
	mul.wide.u32 	%rd104, %r260, 4;
	add.s64 	%rd105, %rd1, %rd104;
	ld.global.f32 	%f153, [%rd105];
	fma.rn.f32 	%f154, %f152, %f153, %f149;
	add.s32 	%r261, %r258, %r13;
	mul.wide.u32 	%rd106, %r261, 4;
	add.s64 	%rd107, %rd1, %rd106;
	ld.global.f32 	%f155, [%rd107];
	fma.rn.f32 	%f156, %f152, %f155, %f151;
	add.s32 	%r262, %r259, %r14;
	mul.wide.u32 	%rd108, %r262, 4;
	add.s64 	%rd109, %rd2, %rd108;
	ld.global.f32 	%f157, [%rd109];
	add.s32 	%r263, %r260, %r13;
	mul.wide.u32 	%rd110, %r263, 4;
	add.s64 	%rd111, %rd1, %rd110;
	ld.global.f32 	%f158, [%rd111];
	fma.rn.f32 	%f159, %f157, %f158, %f154;
	add.s32 	%r264, %r261, %r13;
	mul.wide.u32 	%rd112, %r264, 4;
	add.s64 	%rd113, %rd1, %rd112;
	ld.global.f32 	%f160, [%rd113];
	fma.rn.f32 	%f161, %f157, %f160, %f156;
	add.s32 	%r265, %r262, %r14;
	mul.wide.u32 	%rd114, %r265, 4;
	add.s64 	%rd115, %rd2, %rd114;
	ld.global.f32 	%f162, [%rd115];
	add.s32 	%r266, %r263, %r13;
	mul.wide.u32 	%rd116, %r266, 4;
	add.s64 	%rd117, %rd1, %rd116;
	ld.global.f32 	%f163, [%rd117];
	fma.rn.f32 	%f164, %f162, %f163, %f159;
	add.s32 	%r267, %r264, %r13;
	mul.wide.u32 	%rd118, %r267, 4;
	add.s64 	%rd119, %rd1, %rd118;
	ld.global.f32 	%f165, [%rd119];
	fma.rn.f32 	%f166, %f162, %f165, %f161;
	add.s32 	%r268, %r265, %r14;
	mul.wide.u32 	%rd120, %r268, 4;
	add.s64 	%rd121, %rd2, %rd120;
	ld.global.f32 	%f167, [%rd121];
	add.s32 	%r269, %r266, %r13;
	mul.wide.u32 	%rd122, %r269, 4;
	add.s64 	%rd123, %rd1, %rd122;
	ld.global.f32 	%f168, [%rd123];
	fma.rn.f32 	%f169, %f167, %f168, %f164;
	add.s32 	%r270, %r267, %r13;
	mul.wide.u32 	%rd124, %r270, 4;
	add.s64 	%rd125, %rd1, %rd124;
	ld.global.f32 	%f170, [%rd125];
	fma.rn.f32 	%f171, %f167, %f170, %f166;
	add.s32 	%r271, %r268, %r14;
	mul.wide.u32 	%rd126, %r271, 4;
	add.s64 	%rd127, %rd2, %rd126;
	ld.global.f32 	%f172, [%rd127];
	add.s32 	%r272, %r269, %r13;
	mul.wide.u32 	%rd128, %r272, 4;
	add.s64 	%rd129, %rd1, %rd128;
	ld.global.f32 	%f173, [%rd129];
	fma.rn.f32 	%f174, %f172, %f173, %f169;
	add.s32 	%r273, %r270, %r13;
	mul.wide.u32 	%rd130, %r273, 4;
	add.s64 	%rd131, %rd1, %rd130;
	ld.global.f32 	%f175, [%rd131];
	fma.rn.f32 	%f176, %f172, %f175, %f171;
	add.s32 	%r274, %r271, %r14;
	mul.wide.u32 	%rd132, %r274, 4;
	add.s64 	%rd133, %rd2, %rd132;
	ld.global.f32 	%f177, [%rd133];
	add.s32 	%r275, %r272, %r13;
	mul.wide.u32 	%rd134, %r275, 4;
	add.s64 	%rd135, %rd1, %rd134;
	ld.global.f32 	%f178, [%rd135];
	fma.rn.f32 	%f179, %f177, %f178, %f174;
	add.s32 	%r276, %r273, %r13;
	mul.wide.u32 	%rd136, %r276, 4;
	add.s64 	%rd137, %rd1, %rd136;
	ld.global.f32 	%f180, [%rd137];
	fma.rn.f32 	%f181, %f177, %f180, %f176;
	add.s32 	%r277, %r274, %r14;
	mul.wide.u32 	%rd138, %r277, 4;
	add.s64 	%rd139, %rd2, %rd138;
	ld.global.f32 	%f182, [%rd139];
	add.s32 	%r278, %r275, %r13;
	mul.wide.u32 	%rd140, %r278, 4;
	add.s64 	%rd141, %rd1, %rd140;
	ld.global.f32 	%f183, [%rd141];
	fma.rn.f32 	%f321, %f182, %f183, %f179;
	add.s32 	%r279, %r276, %r13;
	mul.wide.u32 	%rd142, %r279, 4;
	add.s64 	%rd143, %rd1, %rd142;
	ld.global.f32 	%f184, [%rd143];
	fma.rn.f32 	%f322, %f182, %f184, %f181;
	add.s32 	%r424, %r424, 8;
	setp.eq.s32 	%p17, %r424, %r119;
	mov.u32 	%r427, %r119;
	@%p17 bra 	$L__BB0_16;
	bra.uni 	$L__BB0_15;
$L__BB0_16:
	setp.eq.s32 	%p18, %r116, 0;
	@%p18 bra 	$L__BB0_24;
	setp.lt.u32 	%p19, %r117, 3;
	@%p19 bra 	$L__BB0_19;
	add.s32 	%r280, %r427, %r9;
	mad.lo.s32 	%r281, %r280, %r163, %r123;
	mad.lo.s32 	%r282, %r281, %r164, %r127;
	mul.wide.u32 	%rd144, %r282, 4;
	add.s64 	%rd145, %rd2, %rd144;
	ld.global.f32 	%f186, [%rd145];
	mad.lo.s32 	%r283, %r13, %r427, %r128;
	mul.wide.u32 	%rd146, %r283, 4;
	add.s64 	%rd147, %rd1, %rd146;
	ld.global.f32 	%f187, [%rd147];
	fma.rn.f32 	%f188, %f186, %f187, %f321;
	add.s32 	%r284, %r283, %r11;
	mul.wide.u32 	%rd148, %r284, 4;
	add.s64 	%rd149, %rd1, %rd148;
	ld.global.f32 	%f189, [%rd149];
	fma.rn.f32 	%f190, %f186, %f189, %f322;
	add.s32 	%r285, %r282, %r14;
	mul.wide.u32 	%rd150, %r285, 4;
	add.s64 	%rd151, %rd2, %rd150;
	ld.global.f32 	%f191, [%rd151];
	add.s32 	%r286, %r283, %r13;
	mul.wide.u32 	%rd152, %r286, 4;
	add.s64 	%rd153, %rd1, %rd152;
	ld.global.f32 	%f192, [%rd153];
	fma.rn.f32 	%f193, %f191, %f192, %f188;
	add.s32 	%r287, %r284, %r13;
	mul.wide.u32 	%rd154, %r287, 4;
	add.s64 	%rd155, %rd1, %rd154;
	ld.global.f32 	%f194, [%rd155];
	fma.rn.f32 	%f195, %f191, %f194, %f190;
	add.s32 	%r288, %r285, %r14;
	mul.wide.u32 	%rd156, %r288, 4;
	add.s64 	%rd157, %rd2, %rd156;
	ld.global.f32 	%f196, [%rd157];
	add.s32 	%r289, %r286, %r13;
	mul.wide.u32 	%rd158, %r289, 4;
	add.s64 	%rd159, %rd1, %rd158;
	ld.global.f32 	%f197, [%rd159];
	fma.rn.f32 	%f198, %f196, %f197, %f193;
	add.s32 	%r290, %r287, %r13;
	mul.wide.u32 	%rd160, %r290, 4;
	add.s64 	%rd161, %rd1, %rd160;
	ld.global.f32 	%f199, [%rd161];
	fma.rn.f32 	%f200, %f196, %f199, %f195;
	add.s32 	%r291, %r288, %r14;
	mul.wide.u32 	%rd162, %r291, 4;
	add.s64 	%rd163, %rd2, %rd162;
	ld.global.f32 	%f201, [%rd163];
	add.s32 	%r292, %r289, %r13;
	mul.wide.u32 	%rd164, %r292, 4;
	add.s64 	%rd165, %rd1, %rd164;
	ld.global.f32 	%f202, [%rd165];
	fma.rn.f32 	%f321, %f201, %f202, %f198;
	add.s32 	%r293, %r290, %r13;
	mul.wide.u32 	%rd166, %r293, 4;
	add.s64 	%rd167, %rd1, %rd166;
	ld.global.f32 	%f203, [%rd167];
	fma.rn.f32 	%f322, %f201, %f203, %f200;
	add.s32 	%r427, %r427, 4;
$L__BB0_19:
	setp.eq.s32 	%p20, %r118, 0;
	@%p20 bra 	$L__BB0_24;
	setp.eq.s32 	%p21, %r118, 1;
	@%p21 bra 	$L__BB0_22;
	add.s32 	%r294, %r427, %r9;
	mad.lo.s32 	%r295, %r294, %r163, %r123;
	mad.lo.s32 	%r296, %r295, %r164, %r127;
	mul.wide.u32 	%rd168, %r296, 4;
	add.s64 	%rd169, %rd2, %rd168;
	ld.global.f32 	%f205, [%rd169];
	mad.lo.s32 	%r297, %r13, %r427, %r128;
	mul.wide.u32 	%rd170, %r297, 4;
	add.s64 	%rd171, %rd1, %rd170;
	ld.global.f32 	%f206, [%rd171];
	fma.rn.f32 	%f207, %f205, %f206, %f321;
	add.s32 	%r298, %r297, %r11;
	mul.wide.u32 	%rd172, %r298, 4;
	add.s64 	%rd173, %rd1, %rd172;
	ld.global.f32 	%f208, [%rd173];
	fma.rn.f32 	%f209, %f205, %f208, %f322;
	add.s32 	%r299, %r296, %r14;
	mul.wide.u32 	%rd174, %r299, 4;
	add.s64 	%rd175, %rd2, %rd174;
	ld.global.f32 	%f210, [%rd175];
	add.s32 	%r300, %r297, %r13;
	mul.wide.u32 	%rd176, %r300, 4;
	add.s64 	%rd177, %rd1, %rd176;
	ld.global.f32 	%f211, [%rd177];
	fma.rn.f32 	%f321, %f210, %f211, %f207;
	add.s32 	%r301, %r298, %r13;
	mul.wide.u32 	%rd178, %r301, 4;
	add.s64 	%rd179, %rd1, %rd178;
	ld.global.f32 	%f212, [%rd179];
	fma.rn.f32 	%f322, %f210, %f212, %f209;
	add.s32 	%r427, %r427, 2;
$L__BB0_22:
	setp.eq.s32 	%p22, %r120, 0;
	@%p22 bra 	$L__BB0_24;
	add.s32 	%r302, %r427, %r9;
	mad.lo.s32 	%r303, %r302, %r163, %r123;
	mad.lo.s32 	%r304, %r303, %r164, %r127;
	mul.wide.u32 	%rd180, %r304, 4;
	add.s64 	%rd181, %rd2, %rd180;
	ld.global.f32 	%f213, [%rd181];
	mad.lo.s32 	%r305, %r13, %r427, %r128;
	mul.wide.u32 	%rd182, %r305, 4;
	add.s64 	%rd183, %rd1, %rd182;
	ld.global.f32 	%f214, [%rd183];
	fma.rn.f32 	%f321, %f213, %f214, %f321;
	add.s32 	%r306, %r305, %r11;
	mul.wide.u32 	%rd184, %r306, 4;
	add.s64 	%rd185, %rd1, %rd184;
	ld.global.f32 	%f215, [%rd185];
	fma.rn.f32 	%f322, %f213, %f215, %f322;
$L__BB0_24:
	add.s32 	%r139, %r125, %r423;
	mov.u32 	%r425, %r8;
$L__BB0_25:
	mad.lo.s32 	%r307, %r14, %r425, %r139;
	mul.wide.u32 	%rd186, %r307, 4;
	add.s64 	%rd187, %rd2, %rd186;
	ld.global.f32 	%f216, [%rd187];
	mad.lo.s32 	%r308, %r13, %r425, %r128;
	mul.wide.u32 	%rd188, %r308, 4;
	add.s64 	%rd189, %rd1, %rd188;
	ld.global.f32 	%f217, [%rd189];
	fma.rn.f32 	%f218, %f216, %f217, %f321;
	add.s32 	%r309, %r307, %r14;
	mul.wide.u32 	%rd190, %r309, 4;
	add.s64 	%rd191, %rd2, %rd190;
	ld.global.f32 	%f219, [%rd191];
	add.s32 	%r310, %r308, %r13;
	mul.wide.u32 	%rd192, %r310, 4;
	add.s64 	%rd193, %rd1, %rd192;
	ld.global.f32 	%f220, [%rd193];
	fma.rn.f32 	%f221, %f219, %f220, %f218;
	add.s32 	%r311, %r309, %r14;
	mul.wide.u32 	%rd194, %r311, 4;
	add.s64 	%rd195, %rd2, %rd194;
	ld.global.f32 	%f222, [%rd195];
	add.s32 	%r312, %r310, %r13;
	mul.wide.u32 	%rd196, %r312, 4;
	add.s64 	%rd197, %rd1, %rd196;
	ld.global.f32 	%f223, [%rd197];
	fma.rn.f32 	%f224, %f222, %f223, %f221;
	add.s32 	%r313, %r311, %r14;
	mul.wide.u32 	%rd198, %r313, 4;
	add.s64 	%rd199, %rd2, %rd198;
	ld.global.f32 	%f225, [%rd199];
	add.s32 	%r314, %r312, %r13;
	mul.wide.u32 	%rd200, %r314, 4;
	add.s64 	%rd201, %rd1, %rd200;
	ld.global.f32 	%f226, [%rd201];
	fma.rn.f32 	%f227, %f225, %f226, %f224;
	add.s32 	%r315, %r313, %r14;
	mul.wide.u32 	%rd202, %r315, 4;
	add.s64 	%rd203, %rd2, %rd202;
	ld.global.f32 	%f228, [%rd203];
	add.s32 	%r316, %r314, %r13;
	mul.wide.u32 	%rd204, %r316, 4;
	add.s64 	%rd205, %rd1, %rd204;
	ld.global.f32 	%f229, [%rd205];
	fma.rn.f32 	%f230, %f228, %f229, %f227;
	add.s32 	%r317, %r315, %r14;
	mul.wide.u32 	%rd206, %r317, 4;
	add.s64 	%rd207, %rd2, %rd206;
	ld.global.f32 	%f231, [%rd207];
	add.s32 	%r318, %r316, %r13;
	mul.wide.u32 	%rd208, %r318, 4;
	add.s64 	%rd209, %rd1, %rd208;
	ld.global.f32 	%f232, [%rd209];
	fma.rn.f32 	%f233, %f231, %f232, %f230;
	add.s32 	%r319, %r317, %r14;
	mul.wide.u32 	%rd210, %r319, 4;
	add.s64 	%rd211, %rd2, %rd210;
	ld.global.f32 	%f234, [%rd211];
	add.s32 	%r320, %r318, %r13;
	mul.wide.u32 	%rd212, %r320, 4;
	add.s64 	%rd213, %rd1, %rd212;
	ld.global.f32 	%f235, [%rd213];
	fma.rn.f32 	%f236, %f234, %f235, %f233;
	add.s32 	%r321, %r319, %r14;
	mul.wide.u32 	%rd214, %r321, 4;
	add.s64 	%rd215, %rd2, %rd214;
	ld.global.f32 	%f237, [%rd215];
	add.s32 	%r322, %r320, %r13;
	mul.wide.u32 	%rd216, %r322, 4;
	add.s64 	%rd217, %rd1, %rd216;
	ld.global.f32 	%f238, [%rd217];
	fma.rn.f32 	%f321, %f237, %f238, %f236;
	add.s32 	%r323, %r308, %r11;
	mul.wide.u32 	%rd218, %r323, 4;
	add.s64 	%rd219, %rd1, %rd218;
	ld.global.f32 	%f239, [%rd219];
	fma.rn.f32 	%f240, %f216, %f239, %f322;
	add.s32 	%r324, %r323, %r13;
	mul.wide.u32 	%rd220, %r324, 4;
	add.s64 	%rd221, %rd1, %rd220;
	ld.global.f32 	%f241, [%rd221];
	fma.rn.f32 	%f242, %f219, %f241, %f240;
	add.s32 	%r325, %r324, %r13;
	mul.wide.u32 	%rd222, %r325, 4;
	add.s64 	%rd223, %rd1, %rd222;
	ld.global.f32 	%f243, [%rd223];
	fma.rn.f32 	%f244, %f222, %f243, %f242;
	add.s32 	%r326, %r325, %r13;
	mul.wide.u32 	%rd224, %r326, 4;
	add.s64 	%rd225, %rd1, %rd224;
	ld.global.f32 	%f245, [%rd225];
	fma.rn.f32 	%f246, %f225, %f245, %f244;
	add.s32 	%r327, %r326, %r13;
	mul.wide.u32 	%rd226, %r327, 4;
	add.s64 	%rd227, %rd1, %rd226;
	ld.global.f32 	%f247, [%rd227];
	fma.rn.f32 	%f248, %f228, %f247, %f246;
	add.s32 	%r328, %r327, %r13;
	mul.wide.u32 	%rd228, %r328, 4;
	add.s64 	%rd229, %rd1, %rd228;
	ld.global.f32 	%f249, [%rd229];
	fma.rn.f32 	%f250, %f231, %f249, %f248;
	add.s32 	%r329, %r328, %r13;
	mul.wide.u32 	%rd230, %r329, 4;
	add.s64 	%rd231, %rd1, %rd230;
	ld.global.f32 	%f251, [%rd231];
	fma.rn.f32 	%f252, %f234, %f251, %f250;
	add.s32 	%r330, %r329, %r13;
	mul.wide.u32 	%rd232, %r330, 4;
	add.s64 	%rd233, %rd1, %rd232;
	ld.global.f32 	%f253, [%rd233];
	fma.rn.f32 	%f322, %f237, %f253, %f252;
	add.s32 	%r425, %r425, 8;
	setp.lt.u32 	%p23, %r425, %r161;
	@%p23 bra 	$L__BB0_25;
	add.s32 	%r423, %r423, 1;
	setp.eq.s32 	%p24, %r423, %r166;
	@%p24 bra 	$L__BB0_27;
	bra.uni 	$L__BB0_13;
$L__BB0_27:
	add.s32 	%r422, %r422, 1;
	setp.eq.s32 	%p25, %r422, %r165;
	@%p25 bra 	$L__BB0_44;
	bra.uni 	$L__BB0_12;
$L__BB0_28:
	setp.eq.s32 	%p5, %r8, 0;
	@%p5 bra 	$L__BB0_44;
	and.b32  	%r141, %r8, 7;
	add.s32 	%r142, %r141, -1;
	and.b32  	%r143, %r8, 3;
	and.b32  	%r144, %r8, -8;
	and.b32  	%r145, %r8, 1;
	mov.f32 	%f322, 0f00000000;
	mov.b32 	%r429, 0;
	mov.f32 	%f321, %f322;
$L__BB0_30:
	add.s32 	%r147, %r429, %r6;
	mad.lo.s32 	%r148, %r429, %r166, %r12;
	mov.b32 	%r430, 0;
$L__BB0_31:
	setp.gt.s32 	%p6, %r8, -1;
	add.s32 	%r150, %r430, %r7;
	add.s32 	%r151, %r148, %r430;
	mov.b32 	%r432, 0;
	@%p6 bra 	$L__BB0_34;
	mov.b32 	%r434, 0;
$L__BB0_33:
	.pragma "nounroll";
	add.s32 	%r195, %r434, %r9;
	mad.lo.s32 	%r196, %r195, %r163, %r147;
	mad.lo.s32 	%r197, %r196, %r164, %r150;
	mul.wide.u32 	%rd6, %r197, 4;
	add.s64 	%rd7, %rd2, %rd6;
	ld.global.f32 	%f76, [%rd7];
	mad.lo.s32 	%r198, %r13, %r434, %r151;
	mul.wide.u32 	%rd8, %r198, 4;
	add.s64 	%rd9, %rd1, %rd8;
	ld.global.f32 	%f77, [%rd9];
	fma.rn.f32 	%f78, %f76, %f77, %f321;
	add.s32 	%r199, %r198, %r11;
	mul.wide.u32 	%rd10, %r199, 4;
	add.s64 	%rd11, %rd1, %rd10;
	ld.global.f32 	%f79, [%rd11];
	fma.rn.f32 	%f80, %f76, %f79, %f322;
	add.s32 	%r200, %r197, %r14;
	mul.wide.u32 	%rd12, %r200, 4;
	add.s64 	%rd13, %rd2, %rd12;
	ld.global.f32 	%f81, [%rd13];
	add.s32 	%r201, %r198, %r13;
	mul.wide.u32 	%rd14, %r201, 4;
	add.s64 	%rd15, %rd1, %rd14;
	ld.global.f32 	%f82, [%rd15];
	fma.rn.f32 	%f83, %f81, %f82, %f78;
	add.s32 	%r202, %r199, %r13;
	mul.wide.u32 	%rd16, %r202, 4;
	add.s64 	%rd17, %rd1, %rd16;
	ld.global.f32 	%f84, [%rd17];
	fma.rn.f32 	%f85, %f81, %f84, %f80;
	add.s32 	%r203, %r200, %r14;
	mul.wide.u32 	%rd18, %r203, 4;
	add.s64 	%rd19, %rd2, %rd18;
	ld.global.f32 	%f86, [%rd19];
	add.s32 	%r204, %r201, %r13;
	mul.wide.u32 	%rd20, %r204, 4;
	add.s64 	%rd21, %rd1, %rd20;
	ld.global.f32 	%f87, [%rd21];
	fma.rn.f32 	%f88, %f86, %f87, %f83;
	add.s32 	%r205, %r202, %r13;
	mul.wide.u32 	%rd22, %r205, 4;
	add.s64 	%rd23, %rd1, %rd22;
	ld.global.f32 	%f89, [%rd23];
	fma.rn.f32 	%f90, %f86, %f89, %f85;
	add.s32 	%r206, %r203, %r14;
	mul.wide.u32 	%rd24, %r206, 4;
	add.s64 	%rd25, %rd2, %rd24;
	ld.global.f32 	%f91, [%rd25];
	add.s32 	%r207, %r204, %r13;
	mul.wide.u32 	%rd26, %r207, 4;
	add.s64 	%rd27, %rd1, %rd26;
	ld.global.f32 	%f92, [%rd27];
	fma.rn.f32 	%f93, %f91, %f92, %f88;
	add.s32 	%r208, %r205, %r13;
	mul.wide.u32 	%rd28, %r208, 4;
	add.s64 	%rd29, %rd1, %rd28;
	ld.global.f32 	%f94, [%rd29];
	fma.rn.f32 	%f95, %f91, %f94, %f90;
	add.s32 	%r209, %r206, %r14;
	mul.wide.u32 	%rd30, %r209, 4;
	add.s64 	%rd31, %rd2, %rd30;
	ld.global.f32 	%f96, [%rd31];
	add.s32 	%r210, %r207, %r13;
	mul.wide.u32 	%rd32, %r210, 4;
	add.s64 	%rd33, %rd1, %rd32;
	ld.global.f32 	%f97, [%rd33];
	fma.rn.f32 	%f98, %f96, %f97, %f93;
	add.s32 	%r211, %r208, %r13;
	mul.wide.u32 	%rd34, %r211, 4;
	add.s64 	%rd35, %rd1, %rd34;
	ld.global.f32 	%f99, [%rd35];
	fma.rn.f32 	%f100, %f96, %f99, %f95;
	add.s32 	%r212, %r209, %r14;
	mul.wide.u32 	%rd36, %r212, 4;
	add.s64 	%rd37, %rd2, %rd36;
	ld.global.f32 	%f101, [%rd37];
	add.s32 	%r213, %r210, %r13;
	mul.wide.u32 	%rd38, %r213, 4;
	add.s64 	%rd39, %rd1, %rd38;
	ld.global.f32 	%f102, [%rd39];
	fma.rn.f32 	%f103, %f101, %f102, %f98;
	add.s32 	%r214, %r211, %r13;
	mul.wide.u32 	%rd40, %r214, 4;
	add.s64 	%rd41, %rd1, %rd40;
	ld.global.f32 	%f104, [%rd41];
	fma.rn.f32 	%f105, %f101, %f104, %f100;
	add.s32 	%r215, %r212, %r14;
	mul.wide.u32 	%rd42, %r215, 4;
	add.s64 	%rd43, %rd2, %rd42;
	ld.global.f32 	%f106, [%rd43];
	add.s32 	%r216, %r213, %r13;
	mul.wide.u32 	%rd44, %r216, 4;
	add.s64 	%rd45, %rd1, %rd44;
	ld.global.f32 	%f107, [%rd45];
	fma.rn.f32 	%f108, %f106, %f107, %f103;
	add.s32 	%r217, %r214, %r13;
	mul.wide.u32 	%rd46, %r217, 4;
	add.s64 	%rd47, %rd1, %rd46;
	ld.global.f32 	%f109, [%rd47];
	fma.rn.f32 	%f110, %f106, %f109, %f105;
	add.s32 	%r218, %r215, %r14;
	mul.wide.u32 	%rd48, %r218, 4;
	add.s64 	%rd49, %rd2, %rd48;
	ld.global.f32 	%f111, [%rd49];
	add.s32 	%r219, %r216, %r13;
	mul.wide.u32 	%rd50, %r219, 4;
	add.s64 	%rd51, %rd1, %rd50;
	ld.global.f32 	%f112, [%rd51];
	fma.rn.f32 	%f321, %f111, %f112, %f108;
	add.s32 	%r220, %r217, %r13;
	mul.wide.u32 	%rd52, %r220, 4;
	add.s64 	%rd53, %rd1, %rd52;
	ld.global.f32 	%f113, [%rd53];
	fma.rn.f32 	%f322, %f111, %f113, %f110;
	add.s32 	%r434, %r434, 8;
	setp.eq.s32 	%p7, %r434, %r144;
	mov.u32 	%r432, %r144;
	@%p7 bra 	$L__BB0_34;
	bra.uni 	$L__BB0_33;
$L__BB0_34:
	setp.eq.s32 	%p8, %r141, 0;
	@%p8 bra 	$L__BB0_42;
	setp.lt.u32 	%p9, %r142, 3;
	@%p9 bra 	$L__BB0_37;
	add.s32 	%r221, %r432, %r9;
	mad.lo.s32 	%r222, %r221, %r163, %r147;
	mad.lo.s32 	%r223, %r222, %r164, %r150;
	mul.wide.u32 	%rd54, %r223, 4;
	add.s64 	%rd55, %rd2, %rd54;
	ld.global.f32 	%f115, [%rd55];
	mad.lo.s32 	%r224, %r13, %r432, %r151;
	mul.wide.u32 	%rd56, %r224, 4;
	add.s64 	%rd57, %rd1, %rd56;
	ld.global.f32 	%f116, [%rd57];
	fma.rn.f32 	%f117, %f115, %f116, %f321;
	add.s32 	%r225, %r224, %r11;
	mul.wide.u32 	%rd58, %r225, 4;
	add.s64 	%rd59, %rd1, %rd58;
	ld.global.f32 	%f118, [%rd59];
	fma.rn.f32 	%f119, %f115, %f118, %f322;
	add.s32 	%r226, %r223, %r14;
	mul.wide.u32 	%rd60, %r226, 4;
	add.s64 	%rd61, %rd2, %rd60;
	ld.global.f32 	%f120, [%rd61];
	add.s32 	%r227, %r224, %r13;
	mul.wide.u32 	%rd62, %r227, 4;
	add.s64 	%rd63, %rd1, %rd62;
	ld.global.f32 	%f121, [%rd63];
	fma.rn.f32 	%f122, %f120, %f121, %f117;
	add.s32 	%r228, %r225, %r13;
	mul.wide.u32 	%rd64, %r228, 4;
	add.s64 	%rd65, %rd1, %rd64;
	ld.global.f32 	%f123, [%rd65];
	fma.rn.f32 	%f124, %f120, %f123, %f119;
	add.s32 	%r229, %r226, %r14;
	mul.wide.u32 	%rd66, %r229, 4;
	add.s64 	%rd67, %rd2, %rd66;
	ld.global.f32 	%f125, [%rd67];
	add.s32 	%r230, %r227, %r13;
	mul.wide.u32 	%rd68, %r230, 4;
	add.s64 	%rd69, %rd1, %rd68;
	ld.global.f32 	%f126, [%rd69];
	fma.rn.f32 	%f127, %f125, %f126, %f122;
	add.s32 	%r231, %r228, %r13;
	mul.wide.u32 	%rd70, %r231, 4;
	add.s64 	%rd71, %rd1, %rd70;
	ld.global.f32 	%f128, [%rd71];
	fma.rn.f32 	%f129, %f125, %f128, %f124;
	add.s32 	%r232, %r229, %r14;
	mul.wide.u32 	%rd72, %r232, 4;
	add.s64 	%rd73, %rd2, %rd72;
	ld.global.f32 	%f130, [%rd73];
	add.s32 	%r233, %r230, %r13;
	mul.wide.u32 	%rd74, %r233, 4;
	add.s64 	%rd75, %rd1, %rd74;
	ld.global.f32 	%f131, [%rd75];
	fma.rn.f32 	%f321, %f130, %f131, %f127;
	add.s32 	%r234, %r231, %r13;
	mul.wide.u32 	%rd76, %r234, 4;
	add.s64 	%rd77, %rd1, %rd76;
	ld.global.f32 	%f132, [%rd77];
	fma.rn.f32 	%f322, %f130, %f132, %f129;
	add.s32 	%r432, %r432, 4;
$L__BB0_37:
	setp.eq.s32 	%p10, %r143, 0;
	@%p10 bra 	$L__BB0_42;
	setp.eq.s32 	%p11, %r143, 1;
	@%p11 bra 	$L__BB0_40;
	add.s32 	%r235, %r432, %r9;
	mad.lo.s32 	%r236, %r235, %r163, %r147;
	mad.lo.s32 	%r237, %r236, %r164, %r150;
	mul.wide.u32 	%rd78, %r237, 4;
	add.s64 	%rd79, %rd2, %rd78;
	ld.global.f32 	%f134, [%rd79];
	mad.lo.s32 	%r238, %r13, %r432, %r151;
	mul.wide.u32 	%rd80, %r238, 4;
	add.s64 	%rd81, %rd1, %rd80;
	ld.global.f32 	%f135, [%rd81];
	fma.rn.f32 	%f136, %f134, %f135, %f321;
	add.s32 	%r239, %r238, %r11;
	mul.wide.u32 	%rd82, %r239, 4;
	add.s64 	%rd83, %rd1, %rd82;
	ld.global.f32 	%f137, [%rd83];
	fma.rn.f32 	%f138, %f134, %f137, %f322;
	add.s32 	%r240, %r237, %r14;
	mul.wide.u32 	%rd84, %r240, 4;
	add.s64 	%rd85, %rd2, %rd84;
	ld.global.f32 	%f139, [%rd85];
	add.s32 	%r241, %r238, %r13;
	mul.wide.u32 	%rd86, %r241, 4;
	add.s64 	%rd87, %rd1, %rd86;
	ld.global.f32 	%f140, [%rd87];
	fma.rn.f32 	%f321, %f139, %f140, %f136;
	add.s32 	%r242, %r239, %r13;
	mul.wide.u32 	%rd88, %r242, 4;
	add.s64 	%rd89, %rd1, %rd88;
	ld.global.f32 	%f141, [%rd89];
	fma.rn.f32 	%f322, %f139, %f141, %f138;
	add.s32 	%r432, %r432, 2;
$L__BB0_40:
	setp.eq.s32 	%p12, %r145, 0;
	@%p12 bra 	$L__BB0_42;
	add.s32 	%r243, %r432, %r9;
	mad.lo.s32 	%r244, %r243, %r163, %r147;
	mad.lo.s32 	%r245, %r244, %r164, %r150;
	mul.wide.u32 	%rd90, %r245, 4;
	add.s64 	%rd91, %rd2, %rd90;
	ld.global.f32 	%f142, [%rd91];
	mad.lo.s32 	%r246, %r13, %r432, %r151;
	mul.wide.u32 	%rd92, %r246, 4;
	add.s64 	%rd93, %rd1, %rd92;
	ld.global.f32 	%f143, [%rd93];
	fma.rn.f32 	%f321, %f142, %f143, %f321;
	add.s32 	%r247, %r246, %r11;
	mul.wide.u32 	%rd94, %r247, 4;
	add.s64 	%rd95, %rd1, %rd94;
	ld.global.f32 	%f144, [%rd95];
	fma.rn.f32 	%f322, %f142, %f144, %f322;
$L__BB0_42:
	add.s32 	%r430, %r430, 1;
	setp.ne.s32 	%p13, %r430, %r166;
	@%p13 bra 	$L__BB0_31;
	add.s32 	%r429, %r429, 1;
	setp.ne.s32 	%p14, %r429, %r165;
	@%p14 bra 	$L__BB0_30;
$L__BB0_44:
	ld.param.u64 	%rd287, [_Z3cnniiiiiiiiiiiPfS_S__param_13];
	mul.lo.s32 	%r389, %r169, %r162;
	mul.lo.s32 	%r390, %r389, %r170;
	mul.lo.s32 	%r391, %r170, %r169;
	mad.lo.s32 	%r392, %r3, %r170, %r2;
	mad.lo.s32 	%r393, %r391, %r4, %r392;
	mad.lo.s32 	%r394, %r390, %r5, %r393;
	cvta.to.global.u64 	%rd282, %rd287;
	mul.wide.s32 	%rd283, %r394, 4;
	add.s64 	%rd284, %rd282, %rd283;
	st.global.f32 	[%rd284], %f321;
	mul.wide.s32 	%rd285, %r391, 4;
	add.s64 	%rd286, %rd284, %rd285;
	st.global.f32 	[%rd286], %f322;
$L__BB0_45:
	ret;

}


// ===== COMPILED SASS (sm_100) =====

	.target	sm_100

	.elftype	@"ET_EXEC"


//--------------------- .note.nv.tkinfo           --------------------------
	.section	.note.nv.tkinfo,"",@"SHT_NOTE"
	.sectionflags	@"SHF_NOTE_NV_TKINFO"
	.tkinfo
        /*0018*/ 	.word	0x00000002
        /*0030*/ 	.string	""
        /*0030*/ 	.string	"ptxas"
        /*0030*/ 	.string	"Cuda compilation tools, release 13.0, V13.0.88"
        /*0030*/ 	.string	"Build cuda_13.0.r13.0/compiler.36424714_0"
        /*0030*/ 	.string	"-arch sm_100 -m 64 "



//--------------------- .note.nv.cuinfo           --------------------------
	.section	.note.nv.cuinfo,"",@"SHT_NOTE"
	.sectionflags	@"SHF_NOTE_NV_CUINFO"
        /*0018*/ 	.short	0x0002
        /*001a*/ 	.short	0x0064
        /*001c*/ 	.short	0x0082
	.zero		2


//--------------------- .nv.info                  --------------------------
	.section	.nv.info,"",@"SHT_CUDA_INFO"
	.align	4


	//----- nvinfo : EIATTR_REGCOUNT
	.align		4
        /*0000*/ 	.byte	0x04, 0x2f
        /*0002*/ 	.short	(.L_1 - .L_0)
	.align		4
.L_0:
        /*0004*/ 	.word	index@(_Z3cnniiiiiiiiiiiPfS_S_)
        /*0008*/ 	.word	0x00000048


	//----- nvinfo : EIATTR_FRAME_SIZE
	.align		4
.L_1:
        /*000c*/ 	.byte	0x04, 0x11
        /*000e*/ 	.short	(.L_3 - .L_2)
	.align		4
.L_2:
        /*0010*/ 	.word	index@(_Z3cnniiiiiiiiiiiPfS_S_)
        /*0014*/ 	.word	0x00000000


	//----- nvinfo : EIATTR_MIN_STACK_SIZE
	.align		4
.L_3:
        /*0018*/ 	.byte	0x04, 0x12
        /*001a*/ 	.short	(.L_5 - .L_4)
	.align		4
.L_4:
        /*001c*/ 	.word	index@(_Z3cnniiiiiiiiiiiPfS_S_)
        /*0020*/ 	.word	0x00000000
.L_5:


//--------------------- .nv.compat                --------------------------
	.section	.nv.compat,"",@"SHT_CUDA_COMPAT_INFO"
	.align	4
        /*0000*/ 	.byte	0x02, 0x09, 0x00, 0x00, 0x02, 0x02, 0x01, 0x00, 0x02, 0x05, 0x05, 0x00, 0x03, 0x07, 0x01, 0x01
        /*0010*/ 	.byte	0x02, 0x03, 0x00, 0x00, 0x02, 0x06, 0x01, 0x00, 0x04, 0x0b, 0x08, 0x00, 0x09, 0x00, 0x00, 0x00
        /*0020*/ 	.byte	0x00, 0x00, 0x00, 0x00


//--------------------- .nv.info._Z3cnniiiiiiiiiiiPfS_S_ --------------------------
	.section	.nv.info._Z3cnniiiiiiiiiiiPfS_S_,"",@"SHT_CUDA_INFO"
	.sectionflags	@""
	.align	4


	//----- nvinfo : EIATTR_CUDA_API_VERSION
	.align		4
        /*0000*/ 	.byte	0x04, 0x37
        /*0002*/ 	.short	(.L_7 - .L_6)
.L_6:
        /*0004*/ 	.word	0x00000082


	//----- nvinfo : EIATTR_KPARAM_INFO
	.align		4
.L_7:
        /*0008*/ 	.byte	0x04, 0x17
        /*000a*/ 	.short	(.L_9 - .L_8)
.L_8:
        /*000c*/ 	.word	0x00000000
        /*0010*/ 	.short	0x000d
        /*0012*/ 	.short	0x0040
        /*0014*/ 	.byte	0x00, 0xf5, 0x21, 0x00


	//----- nvinfo : EIATTR_KPARAM_INFO
	.align		4
.L_9:
        /*0018*/ 	.byte	0x04, 0x17
        /*001a*/ 	.short	(.L_11 - .L_10)
.L_10:
        /*001c*/ 	.word	0x00000000
        /*0020*/ 	.short	0x000c
        /*0022*/ 	.short	0x0038
        /*0024*/ 	.byte	0x00, 0xf5, 0x21, 0x00


	//----- nvinfo : EIATTR_KPARAM_INFO
	.align		4
.L_11:
        /*0028*/ 	.byte	0x04, 0x17
        /*002a*/ 	.short	(.L_13 - .L_12)
.L_12:
        /*002c*/ 	.word	0x00000000
        /*0030*/ 	.short	0x000b
        /*0032*/ 	.short	0x0030
        /*0034*/ 	.byte	0x00, 0xf5, 0x21, 0x00


	//----- nvinfo : EIATTR_KPARAM_INFO
	.align		4
.L_13:
        /*0038*/ 	.byte	0x04, 0x17
        /*003a*/ 	.short	(.L_15 - .L_14)
.L_14:
        /*003c*/ 	.word	0x00000000
        /*0040*/ 	.short	0x000a
        /*0042*/ 	.short	0x0028
        /*0044*/ 	.byte	0x00, 0xf0, 0x11, 0x00


	//----- nvinfo : EIATTR_KPARAM_INFO
	.align		4
.L_15:
        /*0048*/ 	.byte	0x04, 0x17
        /*004a*/ 	.short	(.L_17 - .L_16)
.L_16:
        /*004c*/ 	.word	0x00000000
        /*0050*/ 	.short	0x0009
        /*0052*/ 	.short	0x0024
        /*0054*/ 	.byte	0x00, 0xf0, 0x11, 0x00


	//----- nvinfo : EIATTR_KPARAM_INFO
	.align		4
.L_17:
        /*0058*/ 	.byte	0x04, 0x17
        /*005a*/ 	.short	(.L_19 - .L_18)
.L_18:
        /*005c*/ 	.word	0x00000000
        /*0060*/ 	.short	0x0008
        /*0062*/ 	.short	0x0020
        /*0064*/ 	.byte	0x00, 0xf0, 0x11, 0x00


	//----- nvinfo : EIATTR_KPARAM_INFO
	.align		4
.L_19:
        /*0068*/ 	.byte	0x04, 0x17
        /*006a*/ 	.short	(.L_21 - .L_20)
.L_20:
        /*006c*/ 	.word	0x00000000
        /*0070*/ 	.short	0x0007
        /*0072*/ 	.short	0x001c
        /*0074*/ 	.byte	0x00, 0xf0, 0x11, 0x00


	//----- nvinfo : EIATTR_KPARAM_INFO
	.align		4
.L_21:
        /*0078*/ 	.byte	0x04, 0x17
        /*007a*/ 	.short	(.L_23 - .L_22)
.L_22:
        /*007c*/ 	.word	0x00000000
        /*0080*/ 	.short	0x0006
        /*0082*/ 	.short	0x0018
        /*0084*/ 	.byte	0x00, 0xf0, 0x11, 0x00


	//----- nvinfo : EIATTR_KPARAM_INFO
	.align		4
.L_23:
        /*0088*/ 	.byte	0x04, 0x17
        /*008a*/ 	.short	(.L_25 - .L_24)
.L_24:
        /*008c*/ 	.word	0x00000000
        /*0090*/ 	.short	0x0005
        /*0092*/ 	.short	0x0014
        /*0094*/ 	.byte	0x00, 0xf0, 0x11, 0x00


	//----- nvinfo : EIATTR_KPARAM_INFO
	.align		4
.L_25:
        /*0098*/ 	.byte	0x04, 0x17
        /*009a*/ 	.short	(.L_27 - .L_26)
.L_26:
        /*009c*/ 	.word	0x00000000
        /*00a0*/ 	.short	0x0004
        /*00a2*/ 	.short	0x0010
        /*00a4*/ 	.byte	0x00, 0xf0, 0x11, 0x00


	//----- nvinfo : EIATTR_KPARAM_INFO
	.align		4
.L_27:
        /*00a8*/ 	.byte	0x04, 0x17
        /*00aa*/ 	.short	(.L_29 - .L_28)
.L_28:
        /*00ac*/ 	.word	0x00000000
        /*00b0*/ 	.short	0x0003
        /*00b2*/ 	.short	0x000c
        /*00b4*/ 	.byte	0x00, 0xf0, 0x11, 0x00


	//----- nvinfo : EIATTR_KPARAM_INFO
	.align		4
.L_29:
        /*00b8*/ 	.byte	0x04, 0x17
        /*00ba*/ 	.short	(.L_31 - .L_30)
.L_30:
        /*00bc*/ 	.word	0x00000000
        /*00c0*/ 	.short	0x0002
        /*00c2*/ 	.short	0x0008
        /*00c4*/ 	.byte	0x00, 0xf0, 0x11, 0x00


	//----- nvinfo : EIATTR_KPARAM_INFO
	.align		4
.L_31:
        /*00c8*/ 	.byte	0x04, 0x17
        /*00ca*/ 	.short	(.L_33 - .L_32)
.L_32:
        /*00cc*/ 	.word	0x00000000
        /*00d0*/ 	.short	0x0001
        /*00d2*/ 	.short	0x0004
        /*00d4*/ 	.byte	0x00, 0xf0, 0x11, 0x00


	//----- nvinfo : EIATTR_KPARAM_INFO
	.align		4
.L_33:
        /*00d8*/ 	.byte	0x04, 0x17
        /*00da*/ 	.short	(.L_35 - .L_34)
.L_34:
        /*00dc*/ 	.word	0x00000000
        /*00e0*/ 	.short	0x0000
        /*00e2*/ 	.short	0x0000
        /*00e4*/ 	.byte	0x00, 0xf0, 0x11, 0x00


	//----- nvinfo : EIATTR_SPARSE_MMA_MASK
	.align		4
.L_35:
        /*00e8*/ 	.byte	0x03, 0x50
        /*00ea*/ 	.short	0x0000


	//----- nvinfo : EIATTR_MAXREG_COUNT
	.align		4
        /*00ec*/ 	.byte	0x03, 0x1b
        /*00ee*/ 	.short	0x00ff


	//----- nvinfo : EIATTR_MERCURY_ISA_VERSION
	.align		4
        /*00f0*/ 	.byte	0x03, 0x5f
        /*00f2*/ 	.short	0x0101


	//----- nvinfo : EIATTR_VRC_CTA_INIT_COUNT
	.align		4
        /*00f4*/ 	.byte	0x02, 0x4a
	.zero		1
	.zero		1


	//----- nvinfo : EIATTR_EXIT_INSTR_OFFSETS
	.align		4
        /*00f8*/ 	.byte	0x04, 0x1c
        /*00fa*/ 	.short	(.L_37 - .L_36)


	//   ....[0]....
.L_36:
        /*00fc*/ 	.word	0x000000f0


	//   ....[1]....
        /*0100*/ 	.word	0x00003870


	//----- nvinfo : EIATTR_CBANK_PARAM_SIZE
	.align		4
.L_37:
        /*0104*/ 	.byte	0x03, 0x19
        /*0106*/ 	.short	0x0048


	//----- nvinfo : EIATTR_PARAM_CBANK
	.align		4
        /*0108*/ 	.byte	0x04, 0x0a
        /*010a*/ 	.short	(.L_39 - .L_38)
	.align		4
.L_38:
        /*010c*/ 	.word	index@(.nv.constant0._Z3cnniiiiiiiiiiiPfS_S_)
        /*0110*/ 	.short	0x0380
        /*0112*/ 	.short	0x0048


	//----- nvinfo : EIATTR_SW_WAR
	.align		4
.L_39:
        /*0114*/ 	.byte	0x04, 0x36
        /*0116*/ 	.short	(.L_41 - .L_40)
.L_40:
        /*0118*/ 	.word	0x00000008
.L_41:


//--------------------- .nv.callgraph             --------------------------
	.section	.nv.callgraph,"",@"SHT_CUDA_CALLGRAPH"
	.align	4
	.sectionentsize	8
	.align		4
        /*0000*/ 	.word	0x00000000
	.align		4
        /*0004*/ 	.word	0xffffffff
	.align		4
        /*0008*/ 	.word	0x00000000
	.align		4
        /*000c*/ 	.word	0xfffffffe
	.align		4
        /*0010*/ 	.word	0x00000000
	.align		4
        /*0014*/ 	.word	0xfffffffd
	.align		4
        /*0018*/ 	.word	0x00000000
	.align		4
        /*001c*/ 	.word	0xfffffffc


//--------------------- .text._Z3cnniiiiiiiiiiiPfS_S_ --------------------------
	.section	.text._Z3cnniiiiiiiiiiiPfS_S_,"ax",@progbits
	.align	128
        .global         _Z3cnniiiiiiiiiiiPfS_S_
        .type           _Z3cnniiiiiiiiiiiPfS_S_,@function
        .size           _Z3cnniiiiiiiiiiiPfS_S_,(.L_x_22 - _Z3cnniiiiiiiiiiiPfS_S_)
        .other          _Z3cnniiiiiiiiiiiPfS_S_,@"STO_CUDA_ENTRY STV_DEFAULT"
_Z3cnniiiiiiiiiiiPfS_S_:
.text._Z3cnniiiiiiiiiiiPfS_S_:
[----:B------:R-:W-:Y:S08]  /*0000*/  LDC R1, c[0x0][0x37c] ;  /* 0x0000df00ff017b82 */ /* 0x000ff00000000800 */
[----:B------:R-:W0:Y:S01]  /*0010*/  LDC R4, c[0x0][0x388] ;  /* 0x0000e200ff047b82 */ /* 0x000e220000000800 */
[----:B------:R-:W0:Y:S01]  /*0020*/  LDCU UR5, c[0x0][0x380] ;  /* 0x00007000ff0577ac */ /* 0x000e220008000800 */
[----:B------:R-:W1:Y:S06]  /*0030*/  S2R R2, SR_TID.X ;  /* 0x0000000000027919 */ /* 0x000e6c0000002100 */
[----:B------:R-:W2:Y:S08]  /*0040*/  LDC R3, c[0x0][0x3a4] ;  /* 0x0000e900ff037b82 */ /* 0x000eb00000000800 */
[----:B------:R-:W3:Y:S08]  /*0050*/  LDC R9, c[0x0][0x3a8] ;  /* 0x0000ea00ff097b82 */ /* 0x000ef00000000800 */
[----:B------:R-:W4:Y:S01]  /*0060*/  S2UR UR4, SR_CTAID.X ;  /* 0x00000000000479c3 */ /* 0x000f220000002500 */
[----:B0-----:R-:W-:-:S04]  /*0070*/  IMAD R0, R4, UR5, RZ ;  /* 0x0000000504007c24 */ /* 0x001fc8000f8e02ff */
[----:B--2---:R-:W-:-:S04]  /*0080*/  IMAD R0, R0, R3, RZ ;  /* 0x0000000300007224 */ /* 0x004fc800078e02ff */
[----:B---3--:R-:W-:-:S05]  /*0090*/  IMAD R0, R0, R9, RZ ;  /* 0x0000000900007224 */ /* 0x008fca00078e02ff */
[----:B------:R-:W-:Y:S01]  /*00a0*/  LEA.HI R0, R0, R0, RZ, 0x1 ;  /* 0x0000000000007211 */ /* 0x000fe200078f08ff */
[----:B----4-:R-:W-:-:S03]  /*00b0*/  USHF.L.U32 UR4, UR4, 0xa, URZ ;  /* 0x0000000a04047899 */ /* 0x010fc600080006ff */
[----:B------:R-:W-:-:S03]  /*00c0*/  SHF.R.S32.HI R5, RZ, 0x1, R0 ;  /* 0x00000001ff057819 */ /* 0x000fc60000011400 */
[----:B-1----:R-:W-:-:S04]  /*00d0*/  LOP3.LUT R2, R2, UR4, RZ, 0xfc, !PT ;  /* 0x0000000402027c12 */ /* 0x002fc8000f8efcff */
[----:B------:R-:W-:-:S13]  /*00e0*/  ISETP.GE.AND P0, PT, R2, R5, PT ;  /* 0x000000050200720c */ /* 0x000fda0003f06270 */
[----:B------:R-:W-:Y:S05]  /*00f0*/  @P0 EXIT ;  /* 0x000000000000094d */ /* 0x000fea0003800000 */
[----:B------:R-:W-:Y:S01]  /*0100*/  IABS R10, R9 ;  /* 0x00000009000a7213 */ /* 0x000fe20000000000 */
[----:B------:R-:W0:Y:S01]  /*0110*/  LDC R23, c[0x0][0x394] ;  /* 0x0000e500ff177b82 */ /* 0x000e220000000800 */
[----:B------:R-:W-:Y:S01]  /*0120*/  IABS R11, R2 ;  /* 0x00000002000b7213 */ /* 0x000fe20000000000 */
[----:B------:R-:W1:Y:S01]  /*0130*/  LDCU.64 UR10, c[0x0][0x358] ;  /* 0x00006b00ff0a77ac */ /* 0x000e620008000a00 */
[----:B------:R-:W2:Y:S01]  /*0140*/  I2F.RP R0, R10 ;  /* 0x0000000a00007306 */ /* 0x000ea20000209400 */
[----:B------:R-:W-:Y:S01]  /*0150*/  IABS R13, R3 ;  /* 0x00000003000d7213 */ /* 0x000fe20000000000 */
[----:B------:R-:W-:-:S06]  /*0160*/  HFMA2 R68, -RZ, RZ, 0, 0 ;  /* 0x00000000ff447431 */ /* 0x000fcc00000001ff */
[----:B------:R-:W3:Y:S08]  /*0170*/  I2F.RP R8, R13 ;  /* 0x0000000d00087306 */ /* 0x000ef00000209400 */
[----:B--2---:R-:W2:Y:S08]  /*0180*/  MUFU.RCP R0, R0 ;  /* 0x0000000000007308 */ /* 0x004eb00000001000 */
[----:B---3--:R-:W-:Y:S01]  /*0190*/  MUFU.RCP R8, R8 ;  /* 0x0000000800087308 */ /* 0x008fe20000001000 */
[----:B--2---:R-:W-:-:S07]  /*01a0*/  IADD3 R6, PT, PT, R0, 0xffffffe, RZ ;  /* 0x0ffffffe00067810 */ /* 0x004fce0007ffe0ff */
[----:B------:R2:W3:Y:S02]  /*01b0*/  F2I.FTZ.U32.TRUNC.NTZ R7, R6 ;  /* 0x0000000600077305 */ /* 0x0004e4000021f000 */
[----:B--2---:R-:W-:Y:S01]  /*01c0*/  HFMA2 R6, -RZ, RZ, 0, 0 ;  /* 0x00000000ff067431 */ /* 0x004fe200000001ff */
[----:B---3--:R-:W-:-:S05]  /*01d0*/  IADD3 R5, PT, PT, RZ, -R7, RZ ;  /* 0x80000007ff057210 */ /* 0x008fca0007ffe0ff */
[----:B------:R-:W-:-:S04]  /*01e0*/  IMAD R5, R5, R10, RZ ;  /* 0x0000000a05057224 */ /* 0x000fc800078e02ff */
[----:B------:R-:W-:Y:S01]  /*01f0*/  IMAD.HI.U32 R7, R7, R5, R6 ;  /* 0x0000000507077227 */ /* 0x000fe200078e0006 */
[----:B------:R-:W-:-:S05]  /*0200*/  IADD3 R6, PT, PT, R8, 0xffffffe, RZ ;  /* 0x0ffffffe08067810 */ /* 0x000fca0007ffe0ff */
[----:B------:R-:W-:Y:S02]  /*0210*/  IMAD.HI.U32 R0, R7, R11, RZ ;  /* 0x0000000b07007227 */ /* 0x000fe400078e00ff */
[----:B------:R2:W-:Y:S03]  /*0220*/  F2I.FTZ.U32.TRUNC.NTZ R7, R6 ;  /* 0x0000000600077305 */ /* 0x0005e6000021f000 */
[----:B------:R-:W-:-:S05]  /*0230*/  IADD3 R5, PT, PT, -R0, RZ, RZ ;  /* 0x000000ff00057210 */ /* 0x000fca0007ffe1ff */
[C---:B------:R-:W-:Y:S02]  /*0240*/  IMAD R5, R10.reuse, R5, R11 ;  /* 0x000000050a057224 */ /* 0x040fe400078e020b */
[----:B--2---:R-:W-:Y:S01]  /*0250*/  HFMA2 R6, -RZ, RZ, 0, 0 ;  /* 0x00000000ff067431 */ /* 0x004fe200000001ff */
[----:B------:R-:W-:Y:S02]  /*0260*/  IABS R11, R4 ;  /* 0x00000004000b7213 */ /* 0x000fe40000000000 */
[----:B------:R-:W-:Y:S02]  /*0270*/  ISETP.GT.U32.AND P2, PT, R10, R5, PT ;  /* 0x000000050a00720c */ /* 0x000fe40003f44070 */
[----:B------:R-:W2:Y:S11]  /*0280*/  I2F.RP R8, R11 ;  /* 0x0000000b00087306 */ /* 0x000eb60000209400 */
[----:B------:R-:W-:-:S02]  /*0290*/  @!P2 IADD3 R5, PT, PT, R5, -R10, RZ ;  /* 0x8000000a0505a210 */ /* 0x000fc40007ffe0ff */
[----:B------:R-:W-:Y:S01]  /*02a0*/  @!P2 IADD3 R0, PT, PT, R0, 0x1, RZ ;  /* 0x000000010000a810 */ /* 0x000fe20007ffe0ff */
[----:B--2---:R-:W2:Y:S01]  /*02b0*/  MUFU.RCP R8, R8 ;  /* 0x0000000800087308 */ /* 0x004ea20000001000 */
[----:B------:R-:W-:Y:S02]  /*02c0*/  ISETP.GE.U32.AND P0, PT, R5, R10, PT ;  /* 0x0000000a0500720c */ /* 0x000fe40003f06070 */
[----:B------:R-:W-:Y:S02]  /*02d0*/  LOP3.LUT R5, R2, R9, RZ, 0x3c, !PT ;  /* 0x0000000902057212 */ /* 0x000fe400078e3cff */
[----:B------:R-:W-:Y:S02]  /*02e0*/  ISETP.NE.AND P2, PT, R9, RZ, PT ;  /* 0x000000ff0900720c */ /* 0x000fe40003f45270 */
[----:B------:R-:W-:-:S07]  /*02f0*/  ISETP.GE.AND P1, PT, R5, RZ, PT ;  /* 0x000000ff0500720c */ /* 0x000fce0003f26270 */
[----:B------:R-:W-:-:S04]  /*0300*/  @P0 IADD3 R0, PT, PT, R0, 0x1, RZ ;  /* 0x0000000100000810 */ /* 0x000fc80007ffe0ff */
[----:B------:R-:W-:Y:S02]  /*0310*/  MOV R10, R0 ;  /* 0x00000000000a7202 */ /* 0x000fe40000000f00 */
[----:B------:R-:W-:Y:S02]  /*0320*/  IADD3 R0, PT, PT, RZ, -R7, RZ ;  /* 0x80000007ff007210 */ /* 0x000fe40007ffe0ff */
[----:B------:R-:W-:Y:S02]  /*0330*/  @!P1 IADD3 R10, PT, PT, -R10, RZ, RZ ;  /* 0x000000ff0a0a9210 */ /* 0x000fe40007ffe1ff */
[----:B------:R-:W-:Y:S01]  /*0340*/  @!P2 LOP3.LUT R10, RZ, R9, RZ, 0x33, !PT ;  /* 0x00000009ff0aa212 */ /* 0x000fe200078e33ff */
[----:B------:R-:W-:-:S03]  /*0350*/  IMAD R5, R0, R13, RZ ;  /* 0x0000000d00057224 */ /* 0x000fc600078e02ff */
[----:B------:R-:W-:Y:S01]  /*0360*/  IABS R0, R10 ;  /* 0x0000000a00007213 */ /* 0x000fe20000000000 */
[----:B------:R-:W-:Y:S01]  /*0370*/  IMAD.HI.U32 R6, R7, R5, R6 ;  /* 0x0000000507067227 */ /* 0x000fe200078e0006 */
[----:B--2---:R-:W-:-:S05]  /*0380*/  IADD3 R7, PT, PT, R8, 0xffffffe, RZ ;  /* 0x0ffffffe08077810 */ /* 0x004fca0007ffe0ff */
[----:B------:R-:W-:Y:S01]  /*0390*/  IMAD.HI.U32 R6, R6, R0, RZ ;  /* 0x0000000006067227 */ /* 0x000fe200078e00ff */
[----:B------:R-:W2:Y:S04]  /*03a0*/  F2I.FTZ.U32.TRUNC.NTZ R7, R7 ;  /* 0x0000000700077305 */ /* 0x000ea8000021f000 */
[----:B------:R-:W-:-:S05]  /*03b0*/  IADD3 R5, PT, PT, -R6, RZ, RZ ;  /* 0x000000ff06057210 */ /* 0x000fca0007ffe1ff */
[----:B------:R-:W-:-:S05]  /*03c0*/  IMAD R0, R13, R5, R0 ;  /* 0x000000050d007224 */ /* 0x000fca00078e0200 */
[----:B------:R-:W-:-:S13]  /*03d0*/  ISETP.GT.U32.AND P2, PT, R13, R0, PT ;  /* 0x000000000d00720c */ /* 0x000fda0003f44070 */
[-C--:B------:R-:W-:Y:S02]  /*03e0*/  @!P2 IADD3 R0, PT, PT, R0, -R13.reuse, RZ ;  /* 0x8000000d0000a210 */ /* 0x080fe40007ffe0ff */
[----:B------:R-:W-:Y:S02]  /*03f0*/  @!P2 IADD3 R6, PT, PT, R6, 0x1, RZ ;  /* 0x000000010606a810 */ /* 0x000fe40007ffe0ff */
[----:B------:R-:W-:Y:S02]  /*0400*/  ISETP.GE.U32.AND P0, PT, R0, R13, PT ;  /* 0x0000000d0000720c */ /* 0x000fe40003f06070 */
[----:B------:R-:W-:Y:S02]  /*0410*/  LOP3.LUT R0, R10, R3, RZ, 0x3c, !PT ;  /* 0x000000030a007212 */ /* 0x000fe400078e3cff */
[----:B------:R-:W-:Y:S02]  /*0420*/  ISETP.NE.AND P2, PT, R3, RZ, PT ;  /* 0x000000ff0300720c */ /* 0x000fe40003f45270 */
[----:B------:R-:W-:-:S02]  /*0430*/  ISETP.GE.AND P1, PT, R0, RZ, PT ;  /* 0x000000ff0000720c */ /* 0x000fc40003f26270 */
[----:B--2---:R-:W-:-:S05]  /*0440*/  IADD3 R0, PT, PT, RZ, -R7, RZ ;  /* 0x80000007ff007210 */ /* 0x004fca0007ffe0ff */
[----:B------:R-:W-:Y:S01]  /*0450*/  @P0 IADD3 R6, PT, PT, R6, 0x1, RZ ;  /* 0x0000000106060810 */ /* 0x000fe20007ffe0ff */
[----:B------:R-:W-:-:S03]  /*0460*/  IMAD R13, R0, R11, RZ ;  /* 0x0000000b000d7224 */ /* 0x000fc600078e02ff */
[----:B------:R-:W-:Y:S01]  /*0470*/  MOV R5, R6 ;  /* 0x0000000600057202 */ /* 0x000fe20000000f00 */
[----:B------:R-:W-:-:S03]  /*0480*/  HFMA2 R6, -RZ, RZ, 0, 0 ;  /* 0x00000000ff067431 */ /* 0x000fc600000001ff */
[----:B------:R-:W-:Y:S02]  /*0490*/  @!P1 IADD3 R5, PT, PT, -R5, RZ, RZ ;  /* 0x000000ff05059210 */ /* 0x000fe40007ffe1ff */
[----:B------:R-:W-:-:S04]  /*04a0*/  @!P2 LOP3.LUT R5, RZ, R3, RZ, 0x33, !PT ;  /* 0x00000003ff05a212 */ /* 0x000fc800078e33ff */
[----:B------:R-:W-:Y:S01]  /*04b0*/  SHF.L.U32 R15, R5, 0x1, RZ ;  /* 0x00000001050f7819 */ /* 0x000fe200000006ff */
[----:B------:R-:W-:Y:S01]  /*04c0*/  IMAD.HI.U32 R6, R7, R13, R6 ;  /* 0x0000000d07067227 */ /* 0x000fe200078e0006 */
[----:B------:R-:W-:Y:S02]  /*04d0*/  IADD3 R8, PT, PT, -R5, RZ, RZ ;  /* 0x000000ff05087210 */ /* 0x000fe40007ffe1ff */
[----:B------:R-:W-:-:S03]  /*04e0*/  IABS R0, R15 ;  /* 0x0000000f00007213 */ /* 0x000fc60000000000 */
[----:B------:R-:W-:Y:S01]  /*04f0*/  IMAD R3, R3, R8, R10 ;  /* 0x0000000803037224 */ /* 0x000fe200078e020a */
[----:B------:R-:W-:-:S05]  /*0500*/  MOV R7, R0 ;  /* 0x0000000000077202 */ /* 0x000fca0000000f00 */
[----:B------:R-:W-:-:S05]  /*0510*/  IMAD.HI.U32 R0, R6, R7, RZ ;  /* 0x0000000706007227 */ /* 0x000fca00078e00ff */
        /* <DEDUP_REMOVED lines=9> */
[----:B------:R-:W-:-:S05]  /*05b0*/  IADD3 R6, PT, PT, -R10, RZ, RZ ;  /* 0x000000ff0a067210 */ /* 0x000fca0007ffe1ff */
[----:B------:R-:W-:Y:S01]  /*05c0*/  @P0 IADD3 R0, PT, PT, R0, 0x1, RZ ;  /* 0x0000000100000810 */ /* 0x000fe20007ffe0ff */
[----:B------:R-:W-:Y:S01]  /*05d0*/  IMAD R2, R9, R6, R2 ;  /* 0x0000000609027224 */ /* 0x000fe200078e0202 */
[----:B0-----:R-:W-:-:S04]  /*05e0*/  ISETP.NE.AND P0, PT, R23, RZ, PT ;  /* 0x000000ff1700720c */ /* 0x001fc80003f05270 */
[----:B------:R-:W-:Y:S02]  /*05f0*/  @!P1 IADD3 R0, PT, PT, -R0, RZ, RZ ;  /* 0x000000ff00009210 */ /* 0x000fe40007ffe1ff */
[----:B------:R-:W-:-:S04]  /*0600*/  @!P2 LOP3.LUT R0, RZ, R4, RZ, 0x33, !PT ;  /* 0x00000004ff00a212 */ /* 0x000fc800078e33ff */
[----:B------:R-:W-:-:S05]  /*0610*/  IADD3 R5, PT, PT, -R0, RZ, RZ ;  /* 0x000000ff00057210 */ /* 0x000fca0007ffe1ff */
[----:B------:R-:W-:Y:S01]  /*0620*/  IMAD R4, R4, R5, R15 ;  /* 0x0000000504047224 */ /* 0x000fe200078e020f */
[----:B------:R-:W-:Y:S01]  /*0630*/  MOV R5, RZ ;  /* 0x000000ff00057202 */ /* 0x000fe20000000f00 */
[----:B-1----:R-:W-:Y:S06]  /*0640*/  @!P0 BRA `(.L_x_0) ;  /* 0x0000003000548947 */ /* 0x002fec0003800000 */
[----:B------:R-:W0:Y:S01]  /*0650*/  LDCU UR7, c[0x0][0x398] ;  /* 0x00007300ff0777ac */ /* 0x000e220008000800 */
[----:B------:R-:W1:Y:S01]  /*0660*/  LDCU UR13, c[0x0][0x384] ;  /* 0x00007080ff0d77ac */ /* 0x000e620008000800 */
[----:B0-----:R-:W-:Y:S02]  /*0670*/  UISETP.NE.AND UP0, UPT, UR7, URZ, UPT ;  /* 0x000000ff0700728c */ /* 0x001fe4000bf05270 */
[----:B-1----:R-:W-:-:S04]  /*0680*/  USHF.R.S32.HI UR4, URZ, 0x1f, UR13 ;  /* 0x0000001fff047899 */ /* 0x002fc8000801140d */
[----:B------:R-:W-:-:S03]  /*0690*/  ULEA.HI UR4, UR4, UR13, URZ, 0x3 ;  /* 0x0000000d04047291 */ /* 0x000fc6000f8f18ff */
[----:B------:R-:W-:Y:S09]  /*06a0*/  BRA.U !UP0, `(.L_x_0) ;  /* 0x00000031083c7547 */ /* 0x000ff2000b800000 */
[----:B------:R-:W0:Y:S01]  /*06b0*/  LDC R15, c[0x0][0x38c] ;  /* 0x0000e300ff0f7b82 */ /* 0x000e220000000800 */
[----:B------:R-:W-:Y:S01]  /*06c0*/  ULOP3.LUT UR4, UR4, 0xfffffff8, URZ, 0xc0, !UPT ;  /* 0xfffffff804047892 */ /* 0x000fe2000f8ec0ff */
[----:B------:R-:W-:Y:S01]  /*06d0*/  IMAD R21, R23, UR13, RZ ;  /* 0x0000000d17157c24 */ /* 0x000fe2000f8e02ff */
[----:B------:R-:W1:Y:S01]  /*06e0*/  LDCU UR5, c[0x0][0x39c] ;  /* 0x00007380ff0577ac */ /* 0x000e620008000800 */
[----:B------:R-:W-:Y:S02]  /*06f0*/  IMAD R6, R0, UR13, RZ ;  /* 0x0000000d00067c24 */ /* 0x000fe4000f8e02ff */
[----:B------:R-:W-:Y:S01]  /*0700*/  IMAD R19, R21, UR7, RZ ;  /* 0x0000000715137c24 */ /* 0x000fe2000f8e02ff */
[----:B------:R-:W2:Y:S01]  /*0710*/  LDCU UR6, c[0x0][0x3a0] ;  /* 0x00007400ff0677ac */ /* 0x000ea20008000800 */
[----:B------:R-:W-:Y:S02]  /*0720*/  IMAD R7, R23, UR7, RZ ;  /* 0x0000000717077c24 */ /* 0x000fe4000f8e02ff */
[----:B------:R-:W-:Y:S01]  /*0730*/  IMAD R8, R4, R19, RZ ;  /* 0x0000001304087224 */ /* 0x000fe200078e02ff */
[----:B------:R-:W0:Y:S01]  /*0740*/  LDCU UR14, c[0x0][0x390] ;  /* 0x00007200ff0e77ac */ /* 0x000e220008000800 */
[----:B------:R-:W-:-:S04]  /*0750*/  UIADD3 UR8, UPT, UPT, -UR4, UR13, URZ ;  /* 0x0000000d04087290 */ /* 0x000fc8000fffe1ff */
[----:B------:R-:W-:Y:S01]  /*0760*/  UISETP.GE.U32.AND UP0, UPT, UR8, UR13, UPT ;  /* 0x0000000d0800728c */ /* 0x000fe2000bf06070 */
[----:B-1----:R-:W-:Y:S02]  /*0770*/  IMAD R17, R3, UR5, RZ ;  /* 0x0000000503117c24 */ /* 0x002fe4000f8e02ff */
[----:B--2---:R-:W-:Y:S02]  /*0780*/  IMAD R9, R2, UR6, RZ ;  /* 0x0000000602097c24 */ /* 0x004fe4000f8e02ff */
[----:B0-----:R-:W-:-:S04]  /*0790*/  IMAD R11, R15, UR14, RZ ;  /* 0x0000000e0f0b7c24 */ /* 0x001fc8000f8e02ff */
[----:B------:R-:W-:Y:S05]  /*07a0*/  BRA.U UP0, `(.L_x_1) ;  /* 0x00000021005c7547 */ /* 0x000fea000b800000 */
[----:B------:R-:W-:-:S09]  /*07b0*/  UISETP.NE.AND UP0, UPT, UR8, URZ, UPT ;  /* 0x000000ff0800728c */ /* 0x000fd2000bf05270 */
[----:B------:R-:W-:Y:S05]  /*07c0*/  BRA.U UP0, `(.L_x_2) ;  /* 0x0000000d00247547 */ /* 0x000fea000b800000 */
[----:B------:R-:W-:Y:S01]  /*07d0*/  IMAD R22, R4, UR13, RZ ;  /* 0x0000000d04167c24 */ /* 0x000fe2000f8e02ff */
[C---:B------:R-:W-:Y:S01]  /*07e0*/  IADD3 R14, PT, PT, R6.reuse, 0x5, RZ ;  /* 0x00000005060e7810 */ /* 0x040fe20007ffe0ff */
[CC--:B------:R-:W-:Y:S01]  /*07f0*/  IMAD R16, R6.reuse, R15.reuse, R15 ;  /* 0x0000000f06107224 */ /* 0x0c0fe200078e020f */
[----:B------:R-:W-:Y:S01]  /*0800*/  IADD3 R8, PT, PT, R6, 0x2, RZ ;  /* 0x0000000206087810 */ /* 0x000fe20007ffe0ff */
[-C--:B------:R-:W-:Y:S01]  /*0810*/  IMAD R20, R0, R15.reuse, RZ ;  /* 0x0000000f00147224 */ /* 0x080fe200078e02ff */
[----:B------:R-:W-:Y:S01]  /*0820*/  IADD3 R10, PT, PT, R6, 0x3, RZ ;  /* 0x00000003060a7810 */ /* 0x000fe20007ffe0ff */
[-CC-:B------:R-:W-:Y:S01]  /*0830*/  IMAD R13, R14, R15.reuse, R17.reuse ;  /* 0x0000000f0e0d7224 */ /* 0x180fe200078e0211 */
[----:B------:R-:W-:Y:S01]  /*0840*/  IADD3 R12, PT, PT, R6, 0x4, RZ ;  /* 0x00000004060c7810 */ /* 0x000fe20007ffe0ff */
[-CC-:B------:R-:W-:Y:S01]  /*0850*/  IMAD R8, R8, R15.reuse, R17.reuse ;  /* 0x0000000f08087224 */ /* 0x180fe200078e0211 */
[----:B------:R-:W-:Y:S01]  /*0860*/  IADD3 R18, PT, PT, R6, 0x6, RZ ;  /* 0x0000000606127810 */ /* 0x000fe20007ffe0ff */
[-CC-:B------:R-:W-:Y:S01]  /*0870*/  IMAD R10, R10, R15.reuse, R17.reuse ;  /* 0x0000000f0a0a7224 */ /* 0x180fe200078e0211 */
[----:B------:R-:W-:Y:S01]  /*0880*/  IADD3 R6, PT, PT, R6, 0x7, RZ ;  /* 0x0000000706067810 */ /* 0x000fe20007ffe0ff */
[-CC-:B------:R-:W-:Y:S01]  /*0890*/  IMAD R12, R12, R15.reuse, R17.reuse ;  /* 0x0000000f0c0c7224 */ /* 0x180fe200078e0211 */
[----:B------:R-:W-:Y:S01]  /*08a0*/  IADD3 R34, PT, PT, R22, UR13, RZ ;  /* 0x0000000d16227c10 */ /* 0x000fe2000fffe0ff */
[-CC-:B------:R-:W-:Y:S01]  /*08b0*/  IMAD R14, R18, R15.reuse, R17.reuse ;  /* 0x0000000f120e7224 */ /* 0x180fe200078e0211 */
[----:B------:R-:W-:Y:S01]  /*08c0*/  IADD3 R16, PT, PT, R17, R16, RZ ;  /* 0x0000001011107210 */ /* 0x000fe20007ffe0ff */
[----:B------:R-:W-:-:S02]  /*08d0*/  IMAD R15, R6, R15, R17 ;  /* 0x0000000f060f7224 */ /* 0x000fc400078e0211 */
[----:B------:R-:W-:Y:S02]  /*08e0*/  HFMA2 R5, -RZ, RZ, 0, 0 ;  /* 0x00000000ff057431 */ /* 0x000fe400000001ff */
[----:B------:R-:W-:Y:S01]  /*08f0*/  IMAD R17, R20, UR13, R17 ;  /* 0x0000000d14117c24 */ /* 0x000fe2000f8e0211 */
[----:B------:R-:W-:Y:S01]  /*0900*/  IADD3 R20, PT, PT, R22, 0x4, RZ ;  /* 0x0000000416147810 */ /* 0x000fe20007ffe0ff */
[----:B------:R-:W-:Y:S01]  /*0910*/  IMAD R18, R4, R21, R21 ;  /* 0x0000001504127224 */ /* 0x000fe200078e0215 */
[----:B------:R-:W-:Y:S01]  /*0920*/  IADD3 R24, PT, PT, R34, 0x2, RZ ;  /* 0x0000000222187810 */ /* 0x000fe20007ffe0ff */
[-CC-:B------:R-:W-:Y:S01]  /*0930*/  IMAD R19, R22, R23.reuse, R23.reuse ;  /* 0x0000001716137224 */ /* 0x180fe200078e0217 */
[C---:B------:R-:W-:Y:S01]  /*0940*/  IADD3 R26, PT, PT, R34.reuse, 0x3, RZ ;  /* 0x00000003221a7810 */ /* 0x040fe20007ffe0ff */
[C---:B------:R-:W-:Y:S01]  /*0950*/  IMAD R21, R34.reuse, R23, R23 ;  /* 0x0000001722157224 */ /* 0x040fe200078e0217 */
[C---:B------:R-:W-:Y:S01]  /*0960*/  IADD3 R28, PT, PT, R34.reuse, 0x4, RZ ;  /* 0x00000004221c7810 */ /* 0x040fe20007ffe0ff */
[----:B------:R-:W-:Y:S01]  /*0970*/  UMOV UR4, URZ ;  /* 0x000000ff00047c82 */ /* 0x000fe20008000000 */
[----:B------:R-:W-:-:S02]  /*0980*/  IADD3 R30, PT, PT, R34, 0x5, RZ ;  /* 0x00000005221e7810 */ /* 0x000fc40007ffe0ff */
[----:B------:R-:W-:Y:S02]  /*0990*/  IADD3 R32, PT, PT, R34, 0x6, RZ ;  /* 0x0000000622207810 */ /* 0x000fe40007ffe0ff */
[----:B------:R-:W-:Y:S02]  /*09a0*/  MOV R68, RZ ;  /* 0x000000ff00447202 */ /* 0x000fe40000000f00 */
[----:B------:R-:W-:Y:S02]  /*09b0*/  IADD3 R22, PT, PT, R22, 0x5, RZ ;  /* 0x0000000516167810 */ /* 0x000fe40007ffe0ff */
[----:B------:R-:W-:-:S07]  /*09c0*/  IADD3 R34, PT, PT, R34, 0x7, RZ ;  /* 0x0000000722227810 */ /* 0x000fce0007ffe0ff */
.L_x_5:
[----:B------:R-:W0:Y:S02]  /*09d0*/  LDCU UR5, c[0x0][0x384] ;  /* 0x00007080ff0577ac */ /* 0x000e240008000800 */
[----:B0-----:R-:W-:Y:S01]  /*09e0*/  IMAD R38, R4, UR5, RZ ;  /* 0x0000000504267c24 */ /* 0x001fe2000f8e02ff */
[----:B------:R-:W-:-:S04]  /*09f0*/  UMOV UR5, URZ ;  /* 0x000000ff00057c82 */ /* 0x000fc80008000000 */
[C---:B------:R-:W-:Y:S02]  /*0a00*/  IADD3 R36, PT, PT, R38.reuse, 0x3, RZ ;  /* 0x0000000326247810 */ /* 0x040fe40007ffe0ff */
[----:B------:R-:W-:-:S07]  /*0a10*/  IADD3 R38, PT, PT, R38, 0x2, RZ ;  /* 0x0000000226267810 */ /* 0x000fce0007ffe0ff */
.L_x_4:
[----:B------:R-:W0:Y:S01]  /*0a20*/  LDC.64 R40, c[0x0][0x390] ;  /* 0x0000e400ff287b82 */ /* 0x000e220000000a00 */
[----:B------:R-:W-:Y:S01]  /*0a30*/  IADD3 R23, PT, PT, R8, UR4, RZ ;  /* 0x0000000408177c10 */ /* 0x000fe2000fffe0ff */
[----:B------:R-:W1:Y:S01]  /*0a40*/  LDCU UR7, c[0x0][0x384] ;  /* 0x00007080ff0777ac */ /* 0x000e620008000800 */
[----:B------:R-:W-:Y:S02]  /*0a50*/  IADD3 R6, PT, PT, R16, UR4, RZ ;  /* 0x0000000410067c10 */ /* 0x000fe4000fffe0ff */
[----:B------:R-:W-:Y:S01]  /*0a60*/  IADD3 R25, PT, PT, R10, UR4, RZ ;  /* 0x000000040a197c10 */ /* 0x000fe2000fffe0ff */
[----:B------:R-:W-:Y:S01]  /*0a70*/  UMOV UR6, URZ ;  /* 0x000000ff00067c82 */ /* 0x000fe20008000000 */
[----:B------:R-:W-:Y:S01]  /*0a80*/  IADD3 R27, PT, PT, R12, UR4, RZ ;  /* 0x000000040c1b7c10 */ /* 0x000fe2000fffe0ff */
[----:B------:R-:W2:Y:S01]  /*0a90*/  LDC R42, c[0x0][0x398] ;  /* 0x0000e600ff2a7b82 */ /* 0x000ea20000000800 */
[----:B------:R-:W-:Y:S02]  /*0aa0*/  IADD3 R29, PT, PT, R13, UR4, RZ ;  /* 0x000000040d1d7c10 */ /* 0x000fe4000fffe0ff */
[----:B------:R-:W-:-:S02]  /*0ab0*/  IADD3 R31, PT, PT, R14, UR4, RZ ;  /* 0x000000040e1f7c10 */ /* 0x000fc4000fffe0ff */
[----:B------:R-:W-:Y:S02]  /*0ac0*/  IADD3 R33, PT, PT, R15, UR4, RZ ;  /* 0x000000040f217c10 */ /* 0x000fe4000fffe0ff */
[----:B------:R-:W-:Y:S02]  /*0ad0*/  IADD3 R35, PT, PT, R17, UR4, RZ ;  /* 0x0000000411237c10 */ /* 0x000fe4000fffe0ff */
[----:B------:R-:W-:Y:S01]  /*0ae0*/  IADD3 R59, PT, PT, R18, UR4, RZ ;  /* 0x00000004123b7c10 */ /* 0x000fe2000fffe0ff */
[----:B-1----:R-:W-:Y:S02]  /*0af0*/  IMAD R44, R4, UR7, RZ ;  /* 0x00000007042c7c24 */ /* 0x002fe4000f8e02ff */
[----:B0-----:R-:W-:-:S03]  /*0b00*/  IMAD R50, R23, R40, R9 ;  /* 0x0000002817327224 */ /* 0x001fc600078e0209 */
[----:B------:R-:W-:Y:S01]  /*0b10*/  IADD3 R48, PT, PT, R44, 0x6, RZ ;  /* 0x000000062c307810 */ /* 0x000fe20007ffe0ff */
[----:B------:R-:W0:Y:S01]  /*0b20*/  LDC R23, c[0x0][0x394] ;  /* 0x0000e500ff177b82 */ /* 0x000e220000000800 */
[-C--:B------:R-:W-:Y:S01]  /*0b30*/  IMAD R37, R28, R41.reuse, UR4 ;  /* 0x000000041c257e24 */ /* 0x080fe2000f8e0229 */
[----:B------:R-:W-:Y:S01]  /*0b40*/  IADD3 R46, PT, PT, R44, 0x7, RZ ;  /* 0x000000072c2e7810 */ /* 0x000fe20007ffe0ff */
[-CC-:B------:R-:W-:Y:S01]  /*0b50*/  IMAD R6, R6, R40.reuse, R9.reuse ;  /* 0x0000002806067224 */ /* 0x180fe200078e0209 */
[----:B------:R-:W-:Y:S01]  /*0b60*/  IADD3 R50, PT, PT, R50, UR5, RZ ;  /* 0x0000000532327c10 */ /* 0x000fe2000fffe0ff */
        /* <DEDUP_REMOVED lines=10> */
[----:B------:R-:W-:Y:S01]  /*0c10*/  IMAD R40, R35, R40, R9 ;  /* 0x0000002823287224 */ /* 0x000fe200078e0209 */
[----:B------:R-:W-:Y:S01]  /*0c20*/  IADD3 R56, PT, PT, R56, UR5, RZ ;  /* 0x0000000538387c10 */ /* 0x000fe2000fffe0ff */
[-C--:B------:R-:W-:Y:S01]  /*0c30*/  IMAD R31, R38, R41.reuse, UR4 ;  /* 0x00000004261f7e24 */ /* 0x080fe2000f8e0229 */
[----:B------:R-:W-:Y:S01]  /*0c40*/  IADD3 R58, PT, PT, R58, UR5, RZ ;  /* 0x000000053a3a7c10 */ /* 0x000fe2000fffe0ff */
[-C--:B------:R-:W-:Y:S01]  /*0c50*/  IMAD R43, R36, R41.reuse, UR4 ;  /* 0x00000004242b7e24 */ /* 0x080fe2000f8e0229 */
[----:B------:R-:W-:Y:S01]  /*0c60*/  IADD3 R62, PT, PT, R40, UR5, RZ ;  /* 0x00000005283e7c10 */ /* 0x000fe2000fffe0ff */
[-C--:B------:R-:W-:Y:S01]  /*0c70*/  IMAD R33, R20, R41.reuse, UR4 ;  /* 0x0000000414217e24 */ /* 0x080fe2000f8e0229 */
[----:B------:R-:W-:Y:S01]  /*0c80*/  IADD3 R60, PT, PT, R60, UR5, RZ ;  /* 0x000000053c3c7c10 */ /* 0x000fe2000fffe0ff */
[----:B------:R-:W-:-:S02]  /*0c90*/  IMAD R35, R22, R41, UR4 ;  /* 0x0000000416237e24 */ /* 0x000fc4000f8e0229 */
[-C--:B------:R-:W-:Y:S02]  /*0ca0*/  IMAD R27, R24, R41.reuse, UR4 ;  /* 0x00000004181b7e24 */ /* 0x080fe4000f8e0229 */
[-C--:B------:R-:W-:Y:S02]  /*0cb0*/  IMAD R39, R26, R41.reuse, UR4 ;  /* 0x000000041a277e24 */ /* 0x080fe4000f8e0229 */
[-C--:B------:R-:W-:Y:S02]  /*0cc0*/  IMAD R51, R30, R41.reuse, UR4 ;  /* 0x000000041e337e24 */ /* 0x080fe4000f8e0229 */
[-C--:B------:R-:W-:Y:S02]  /*0cd0*/  IMAD R53, R32, R41.reuse, UR4 ;  /* 0x0000000420357e24 */ /* 0x080fe4000f8e0229 */
[----:B------:R-:W-:Y:S02]  /*0ce0*/  IMAD R55, R34, R41, UR4 ;  /* 0x0000000422377e24 */ /* 0x000fe4000f8e0229 */
[----:B--2---:R-:W-:-:S02]  /*0cf0*/  IMAD R41, R37, R42, UR5 ;  /* 0x0000000525297e24 */ /* 0x004fc4000f8e022a */
[-C--:B0-----:R-:W-:Y:S02]  /*0d00*/  IMAD R57, R44, R23.reuse, UR4 ;  /* 0x000000042c397e24 */ /* 0x081fe4000f8e0217 */
[-C--:B------:R-:W-:Y:S02]  /*0d10*/  IMAD R37, R48, R23.reuse, UR4 ;  /* 0x0000000430257e24 */ /* 0x080fe4000f8e0217 */
[----:B------:R-:W-:Y:S02]  /*0d20*/  IMAD R61, R46, R23, UR4 ;  /* 0x000000042e3d7e24 */ /* 0x000fe4000f8e0217 */
[-C--:B------:R-:W-:Y:S02]  /*0d30*/  IMAD R40, R31, R42.reuse, UR5 ;  /* 0x000000051f287e24 */ /* 0x080fe4000f8e022a */
[-C--:B------:R-:W-:Y:S02]  /*0d40*/  IMAD R29, R29, R42.reuse, UR5 ;  /* 0x000000051d1d7e24 */ /* 0x080fe4000f8e022a */
[----:B------:R-:W-:-:S02]  /*0d50*/  IMAD R59, R59, R42, UR5 ;  /* 0x000000053b3b7e24 */ /* 0x000fc4000f8e022a */
[-C--:B------:R-:W-:Y:S02]  /*0d60*/  IMAD R25, R25, R42.reuse, UR5 ;  /* 0x0000000519197e24 */ /* 0x080fe4000f8e022a */
[-C--:B------:R-:W-:Y:S02]  /*0d70*/  IMAD R31, R43, R42.reuse, UR5 ;  /* 0x000000052b1f7e24 */ /* 0x080fe4000f8e022a */
[-C--:B------:R-:W-:Y:S02]  /*0d80*/  IMAD R33, R33, R42.reuse, UR5 ;  /* 0x0000000521217e24 */ /* 0x080fe4000f8e022a */
        /* <DEDUP_REMOVED lines=8> */
[----:B------:R-:W-:Y:S01]  /*0e10*/  IMAD R61, R61, R42, UR5 ;  /* 0x000000053d3d7e24 */ /* 0x000fe2000f8e022a */
[----:B------:R-:W-:-:S06]  /*0e20*/  UIADD3 UR5, UPT, UPT, UR5, 0x1, URZ ;  /* 0x0000000105057890 */ /* 0x000fcc000fffe0ff */
[----:B------:R-:W-:-:S13]  /*0e30*/  ISETP.NE.AND P0, PT, R42, UR5, PT ;  /* 0x000000052a007c0c */ /* 0x000fda000bf05270 */
.L_x_3:
[----:B------:R-:W0:Y:S08]  /*0e40*/  LDC.64 R44, c[0x0][0x3b0] ;  /* 0x0000ec00ff2c7b82 */ /* 0x000e300000000a00 */
[----:B------:R-:W1:Y:S01]  /*0e50*/  LDC.64 R42, c[0x0][0x3b8] ;  /* 0x0000ee00ff2a7b82 */ /* 0x000e620000000a00 */
[----:B0-----:R-:W-:-:S06]  /*0e60*/  IMAD.WIDE.U32 R66, R62, 0x4, R44 ;  /* 0x000000043e427825 */ /* 0x001fcc00078e002c */
[----:B------:R-:W2:Y:S01]  /*0e70*/  LDG.E R67, desc[UR10][R66.64] ;  /* 0x0000000a42437981 */ /* 0x000ea2000c1e1900 */
[----:B-1----:R-:W-:-:S04]  /*0e80*/  IMAD.WIDE.U32 R46, R57, 0x4, R42 ;  /* 0x00000004392e7825 */ /* 0x002fc800078e002a */
[----:B------:R-:W-:Y:S02]  /*0e90*/  IMAD.WIDE.U32 R64, R59, 0x4, R42 ;  /* 0x000000043b407825 */ /* 0x000fe400078e002a */
[----:B------:R-:W2:Y:S04]  /*0ea0*/  LDG.E R46, desc[UR10][R46.64] ;  /* 0x0000000a2e2e7981 */ /* 0x000ea8000c1e1900 */
[----:B------:R-:W3:Y:S01]  /*0eb0*/  LDG.E R64, desc[UR10][R64.64] ;  /* 0x0000000a40407981 */ /* 0x000ee2000c1e1900 */
[----:B------:R-:W-:-:S04]  /*0ec0*/  IMAD.WIDE.U32 R48, R50, 0x4, R44 ;  /* 0x0000000432307825 */ /* 0x000fc800078e002c */
[----:B--2---:R-:W-:Y:S01]  /*0ed0*/  FFMA R63, R67, R46, R68 ;  /* 0x0000002e433f7223 */ /* 0x004fe20000000044 */
[----:B------:R-:W-:-:S04]  /*0ee0*/  IMAD.WIDE.U32 R68, R6, 0x4, R44 ;  /* 0x0000000406447825 */ /* 0x000fc800078e002c */
[----:B---3--:R-:W-:Y:S01]  /*0ef0*/  FFMA R5, R67, R64, R5 ;  /* 0x0000004043057223 */ /* 0x008fe20000000005 */
[--C-:B------:R-:W-:Y:S01]  /*0f00*/  IMAD.WIDE.U32 R66, R29, 0x4, R42.reuse ;  /* 0x000000041d427825 */ /* 0x100fe200078e002a */
[----:B------:R-:W2:Y:S03]  /*0f10*/  LDG.E R69, desc[UR10][R68.64] ;  /* 0x0000000a44457981 */ /* 0x000ea6000c1e1900 */
[--C-:B------:R-:W-:Y:S02]  /*0f20*/  IMAD.WIDE.U32 R46, R25, 0x4, R42.reuse ;  /* 0x00000004192e7825 */ /* 0x100fe400078e002a */
[----:B------:R-:W2:Y:S02]  /*0f30*/  LDG.E R66, desc[UR10][R66.64] ;  /* 0x0000000a42427981 */ /* 0x000ea4000c1e1900 */
[--C-:B------:R-:W-:Y:S02]  /*0f40*/  IMAD.WIDE.U32 R64, R40, 0x4, R42.reuse ;  /* 0x0000000428407825 */ /* 0x100fe400078e002a */
[----:B------:R-:W3:Y:S04]  /*0f50*/  LDG.E R46, desc[UR10][R46.64] ;  /* 0x0000000a2e2e7981 */ /* 0x000ee8000c1e1900 */
[----:B------:R0:W4:Y:S04]  /*0f60*/  LDG.E R68, desc[UR10][R48.64] ;  /* 0x0000000a30447981 */ /* 0x000128000c1e1900 */
[----:B------:R-:W4:Y:S01]  /*0f70*/  LDG.E R64, desc[UR10][R64.64] ;  /* 0x0000000a40407981 */ /* 0x000f22000c1e1900 */
[----:B0-----:R-:W-:-:S04]  /*0f80*/  IMAD.WIDE.U32 R48, R27, 0x4, R42 ;  /* 0x000000041b307825 */ /* 0x001fc800078e002a */
[----:B--2---:R-:W-:Y:S01]  /*0f90*/  FFMA R63, R69, R66, R63 ;  /* 0x00000042453f7223 */ /* 0x004fe2000000003f */
[----:B------:R-:W-:-:S04]  /*0fa0*/  IMAD.WIDE.U32 R66, R31, 0x4, R42 ;  /* 0x000000041f427825 */ /* 0x000fc800078e002a */
[----:B---3--:R-:W-:Y:S01]  /*0fb0*/  FFMA R5, R69, R46, R5 ;  /* 0x0000002e45057223 */ /* 0x008fe20000000005 */
[----:B------:R-:W-:Y:S01]  /*0fc0*/  IMAD.WIDE.U32 R46, R52, 0x4, R44 ;  /* 0x00000004342e7825 */ /* 0x000fe200078e002c */
[----:B------:R-:W2:Y:S04]  /*0fd0*/  LDG.E R66, desc[UR10][R66.64] ;  /* 0x0000000a42427981 */ /* 0x000ea8000c1e1900 */
[----:B------:R-:W2:Y:S01]  /*0fe0*/  LDG.E R69, desc[UR10][R46.64] ;  /* 0x0000000a2e457981 */ /* 0x000ea2000c1e1900 */
[----:B----4-:R-:W-:-:S03]  /*0ff0*/  FFMA R63, R68, R64, R63 ;  /* 0x00000040443f7223 */ /* 0x010fc6000000003f */
[----:B------:R0:W3:Y:S02]  /*1000*/  LDG.E R64, desc[UR10][R48.64] ;  /* 0x0000000a30407981 */ /* 0x0000e4000c1e1900 */
[----:B0-----:R-:W-:-:S05]  /*1010*/  IMAD.WIDE.U32 R48, R39, 0x4, R42 ;  /* 0x0000000427307825 */ /* 0x001fca00078e002a */
[----:B------:R0:W4:Y:S01]  /*1020*/  LDG.E R65, desc[UR10][R48.64] ;  /* 0x0000000a30417981 */ /* 0x000122000c1e1900 */
[----:B------:R-:W-:-:S04]  /*1030*/  IMAD.WIDE.U32 R46, R33, 0x4, R42 ;  /* 0x00000004212e7825 */ /* 0x000fc800078e002a */
[----:B0-----:R-:W-:-:S06]  /*1040*/  IMAD.WIDE.U32 R48, R35, 0x4, R42 ;  /* 0x0000000423307825 */ /* 0x001fcc00078e002a */
[----:B------:R-:W5:Y:S01]  /*1050*/  LDG.E R48, desc[UR10][R48.64] ;  /* 0x0000000a30307981 */ /* 0x000f62000c1e1900 */
[----:B---3--:R-:W-:Y:S01]  /*1060*/  FFMA R64, R68, R64, R5 ;  /* 0x0000004044407223 */ /* 0x008fe20000000005 */
[----:B--2---:R-:W-:Y:S01]  /*1070*/  FFMA R5, R69, R66, R63 ;  /* 0x0000004245057223 */ /* 0x004fe2000000003f */
[----:B------:R-:W-:-:S05]  /*1080*/  IMAD.WIDE.U32 R66, R54, 0x4, R44 ;  /* 0x0000000436427825 */ /* 0x000fca00078e002c */
[----:B------:R-:W2:Y:S04]  /*1090*/  LDG.E R63, desc[UR10][R66.64] ;  /* 0x0000000a423f7981 */ /* 0x000ea8000c1e1900 */
[----:B------:R0:W2:Y:S01]  /*10a0*/  LDG.E R66, desc[UR10][R46.64] ;  /* 0x0000000a2e427981 */ /* 0x0000a2000c1e1900 */
[----:B----4-:R-:W-:Y:S01]  /*10b0*/  FFMA R64, R69, R65, R64 ;  /* 0x0000004145407223 */ /* 0x010fe20000000040 */
[----:B------:R-:W-:-:S05]  /*10c0*/  IMAD.WIDE.U32 R68, R56, 0x4, R44 ;  /* 0x0000000438447825 */ /* 0x000fca00078e002c */
[----:B------:R1:W5:Y:S01]  /*10d0*/  LDG.E R65, desc[UR10][R68.64] ;  /* 0x0000000a44417981 */ /* 0x000362000c1e1900 */
[----:B0-----:R-:W-:-:S06]  /*10e0*/  IMAD.WIDE.U32 R46, R41, 0x4, R42 ;  /* 0x00000004292e7825 */ /* 0x001fcc00078e002a */
[----:B------:R-:W3:Y:S01]  /*10f0*/  LDG.E R47, desc[UR10][R46.64] ;  /* 0x0000000a2e2f7981 */ /* 0x000ee2000c1e1900 */
[----:B-1----:R-:W-:-:S06]  /*1100*/  IMAD.WIDE.U32 R68, R37, 0x4, R42 ;  /* 0x0000000425447825 */ /* 0x002fcc00078e002a */
[----:B------:R-:W4:Y:S01]  /*1110*/  LDG.E R68, desc[UR10][R68.64] ;  /* 0x0000000a44447981 */ /* 0x000f22000c1e1900 */
[----:B--2---:R-:W-:Y:S01]  /*1120*/  FFMA R5, R63, R66, R5 ;  /* 0x000000423f057223 */ /* 0x004fe20000000005 */
[----:B------:R-:W-:-:S04]  /*1130*/  IMAD.WIDE.U32 R66, R58, 0x4, R44 ;  /* 0x000000043a427825 */ /* 0x000fc800078e002c */
[----:B------:R-:W-:-:S04]  /*1140*/  IMAD.WIDE.U32 R44, R60, 0x4, R44 ;  /* 0x000000043c2c7825 */ /* 0x000fc800078e002c */
[----:B-----5:R-:W-:Y:S01]  /*1150*/  FFMA R5, R65, R48, R5 ;  /* 0x0000003041057223 */ /* 0x020fe20000000005 */
[----:B------:R-:W4:Y:S01]  /*1160*/  LDG.E R66, desc[UR10][R66.64] ;  /* 0x0000000a42427981 */ /* 0x000f22000c1e1900 */
[----:B------:R-:W-:-:S06]  /*1170*/  IMAD.WIDE.U32 R48, R53, 0x4, R42 ;  /* 0x0000000435307825 */ /* 0x000fcc00078e002a */
[----:B------:R-:W2:Y:S01]  /*1180*/  LDG.E R49, desc[UR10][R48.64] ;  /* 0x0000000a30317981 */ /* 0x000ea2000c1e1900 */
[----:B---3--:R-:W-:Y:S01]  /*1190*/  FFMA R64, R63, R47, R64 ;  /* 0x0000002f3f407223 */ /* 0x008fe20000000040 */
[--C-:B------:R-:W-:Y:S02]  /*11a0*/  IMAD.WIDE.U32 R46, R51, 0x4, R42.reuse ;  /* 0x00000004332e7825 */ /* 0x100fe400078e002a */
[----:B------:R0:W3:Y:S04]  /*11b0*/  LDG.E R63, desc[UR10][R44.64] ;  /* 0x0000000a2c3f7981 */ /* 0x0000e8000c1e1900 */
[----:B------:R-:W5:Y:S01]  /*11c0*/  LDG.E R46, desc[UR10][R46.64] ;  /* 0x0000000a2e2e7981 */ /* 0x000f62000c1e1900 */
[----:B0-----:R-:W-:-:S04]  /*11d0*/  IMAD.WIDE.U32 R44, R61, 0x4, R42 ;  /* 0x000000043d2c7825 */ /* 0x001fc800078e002a */
[----:B------:R-:W-:Y:S01]  /*11e0*/  IMAD.WIDE.U32 R42, R55, 0x4, R42 ;  /* 0x00000004372a7825 */ /* 0x000fe200078e002a */
[----:B------:R-:W3:Y:S05]  /*11f0*/  LDG.E R67, desc[UR10][R44.64] ;  /* 0x0000000a2c437981 */ /* 0x000eea000c1e1900 */
[----:B------:R-:W3:Y:S01]  /*1200*/  LDG.E R43, desc[UR10][R42.64] ;  /* 0x0000000a2a2b7981 */ /* 0x000ee2000c1e1900 */
[----:B------:R-:W-:-:S04]  /*1210*/  UIADD3 UR6, UPT, UPT, UR6, 0x8, URZ ;  /* 0x0000000806067890 */ /* 0x000fc8000fffe0ff */
[----:B------:R-:W-:Y:S01]  /*1220*/  UISETP.GE.U32.AND UP0, UPT, UR6, UR7, UPT ;  /* 0x000000070600728c */ /* 0x000fe2000bf06070 */
[C---:B------:R-:W-:Y:S02]  /*1230*/  LEA R6, R11.reuse, R6, 0x3 ;  /* 0x000000060b067211 */ /* 0x040fe400078e18ff */
[C---:B------:R-:W-:Y:S02]  /*1240*/  LEA R50, R11.reuse, R50, 0x3 ;  /* 0x000000320b327211 */ /* 0x040fe400078e18ff */
[C---:B------:R-:W-:Y:S02]  /*1250*/  LEA R52, R11.reuse, R52, 0x3 ;  /* 0x000000340b347211 */ /* 0x040fe400078e18ff */
[C---:B------:R-:W-:Y:S02]  /*1260*/  LEA R54, R11.reuse, R54, 0x3 ;  /* 0x000000360b367211 */ /* 0x040fe400078e18ff */
[C---:B------:R-:W-:Y:S02]  /*1270*/  LEA R56, R11.reuse, R56, 0x3 ;  /* 0x000000380b387211 */ /* 0x040fe400078e18ff */
[----:B------:R-:W-:-:S02]  /*1280*/  LEA R58, R11, R58, 0x3 ;  /* 0x0000003a0b3a7211 */ /* 0x000fc400078e18ff */
[C---:B------:R-:W-:Y:S02]  /*1290*/  LEA R60, R11.reuse, R60, 0x3 ;  /* 0x0000003c0b3c7211 */ /* 0x040fe400078e18ff */
[----:B------:R-:W-:Y:S02]  /*12a0*/  LEA R62, R11, R62, 0x3 ;  /* 0x0000003e0b3e7211 */ /* 0x000fe400078e18ff */
[C---:B------:R-:W-:Y:S02]  /*12b0*/  LEA R29, R7.reuse, R29, 0x3 ;  /* 0x0000001d071d7211 */ /* 0x040fe400078e18ff */
[C---:B------:R-:W-:Y:S02]  /*12c0*/  LEA R40, R7.reuse, R40, 0x3 ;  /* 0x0000002807287211 */ /* 0x040fe400078e18ff */
[C---:B------:R-:W-:Y:S02]  /*12d0*/  LEA R31, R7.reuse, R31, 0x3 ;  /* 0x0000001f071f7211 */ /* 0x040fe400078e18ff */
[----:B------:R-:W-:-:S02]  /*12e0*/  LEA R33, R7, R33, 0x3 ;  /* 0x0000002107217211 */ /* 0x000fc400078e18ff */
[C---:B------:R-:W-:Y:S02]  /*12f0*/  LEA R35, R7.reuse, R35, 0x3 ;  /* 0x0000002307237211 */ /* 0x040fe400078e18ff */
[C---:B------:R-:W-:Y:S02]  /*1300*/  LEA R37, R7.reuse, R37, 0x3 ;  /* 0x0000002507257211 */ /* 0x040fe400078e18ff */
        /* <DEDUP_REMOVED lines=9> */
[----:B------:R-:W-:Y:S01]  /*13a0*/  LEA R57, R7, R57, 0x3 ;  /* 0x0000003907397211 */ /* 0x000fe200078e18ff */
[----:B-----5:R-:W-:Y:S01]  /*13b0*/  FFMA R65, R65, R46, R64 ;  /* 0x0000002e41417223 */ /* 0x020fe20000000040 */
[----:B----4-:R-:W-:-:S03]  /*13c0*/  FFMA R64, R66, R68, R5 ;  /* 0x0000004442407223 */ /* 0x010fc60000000005 */
[----:B--2---:R-:W-:Y:S01]  /*13d0*/  FFMA R66, R66, R49, R65 ;  /* 0x0000003142427223 */ /* 0x004fe20000000041 */
[----:B---3--:R-:W-:-:S03]  /*13e0*/  FFMA R68, R63, R67, R64 ;  /* 0x000000433f447223 */ /* 0x008fc60000000040 */
[----:B------:R-:W-:Y:S01]  /*13f0*/  FFMA R5, R63, R43, R66 ;  /* 0x0000002b3f057223 */ /* 0x000fe20000000042 */
[----:B------:R-:W-:Y:S06]  /*1400*/  BRA.U !UP0, `(.L_x_3) ;  /* 0xfffffff9088c7547 */ /* 0x000fec000b83ffff */
[----:B------:R-:W-:Y:S05]  /*1410*/  @P0 BRA `(.L_x_4) ;  /* 0xfffffff400800947 */ /* 0x000fea000383ffff */
[----:B------:R-:W-:-:S06]  /*1420*/  UIADD3 UR4, UPT, UPT, UR4, 0x1, URZ ;  /* 0x0000000104047890 */ /* 0x000fcc000fffe0ff */
[----:B------:R-:W-:-:S13]  /*1430*/  ISETP.NE.AND P0, PT, R23, UR4, PT ;  /* 0x0000000417007c0c */ /* 0x000fda000bf05270 */
[----:B------:R-:W-:Y:S05]  /*1440*/  @!P0 BRA `(.L_x_0) ;  /* 0x0000002000d48947 */ /* 0x000fea0003800000 */
[----:B------:R-:W-:Y:S05]  /*1450*/  BRA `(.L_x_5) ;  /* 0xfffffff4005c7947 */ /* 0x000fea000383ffff */
.L_x_2:
[----:B------:R-:W-:Y:S01]  /*1460*/  ULOP3.LUT UR9, UR8, 0x7, URZ, 0xc0, !UPT ;  /* 0x0000000708097892 */ /* 0x000fe2000f8ec0ff */
[----:B------:R-:W-:Y:S01]  /*1470*/  IMAD R5, R15, UR13, RZ ;  /* 0x0000000d0f057c24 */ /* 0x000fe2000f8e02ff */
[----:B------:R-:W-:Y:S01]  /*1480*/  MOV R68, RZ ;  /* 0x000000ff00447202 */ /* 0x000fe20000000f00 */
[----:B------:R-:W-:Y:S02]  /*1490*/  ULOP3.LUT UR12, UR8, 0x3, URZ, 0xc0, !UPT ;  /* 0x00000003080c7892 */ /* 0x000fe4000f8ec0ff */
[----:B------:R-:W-:Y:S01]  /*14a0*/  UIADD3 UR4, UPT, UPT, UR9, -0x1, URZ ;  /* 0xffffffff09047890 */ /* 0x000fe2000fffe0ff */
[----:B------:R-:W-:Y:S02]  /*14b0*/  IMAD R10, R5, UR14, RZ ;  /* 0x0000000e050a7c24 */ /* 0x000fe4000f8e02ff */
[----:B------:R-:W-:Y:S01]  /*14c0*/  HFMA2 R5, -RZ, RZ, 0, 0 ;  /* 0x00000000ff057431 */ /* 0x000fe200000001ff */
[----:B------:R-:W-:Y:S01]  /*14d0*/  ULOP3.LUT UR7, UR8, 0xfffffff8, URZ, 0xc0, !UPT ;  /* 0xfffffff808077892 */ /* 0x000fe2000f8ec0ff */
[----:B------:R-:W-:Y:S01]  /*14e0*/  IMAD R10, R0, R10, R9 ;  /* 0x0000000a000a7224 */ /* 0x000fe200078e0209 */
[----:B------:R-:W-:-:S03]  /*14f0*/  UISETP.GE.U32.AND UP0, UPT, UR4, 0x3, UPT ;  /* 0x000000030400788c */ /* 0x000fc6000bf06070 */
[----:B------:R-:W-:-:S08]  /*1500*/  UMOV UR4, URZ ;  /* 0x000000ff00047c82 */ /* 0x000fd00008000000 */
.L_x_13:
[----:B------:R-:W0:Y:S01]  /*1510*/  LDC R13, c[0x0][0x398] ;  /* 0x0000e600ff0d7b82 */ /* 0x000e220000000800 */
[----:B------:R-:W1:Y:S01]  /*1520*/  LDCU UR5, c[0x0][0x390] ;  /* 0x00007200ff0577ac */ /* 0x000e620008000800 */
[----:B------:R-:W-:-:S05]  /*1530*/  IADD3 R21, PT, PT, R17, UR4, RZ ;  /* 0x0000000411157c10 */ /* 0x000fca000fffe0ff */
[----:B-1----:R-:W-:Y:S01]  /*1540*/  IMAD R42, R21, UR5, R10 ;  /* 0x00000005152a7c24 */ /* 0x002fe2000f8e020a */
[----:B------:R-:W-:Y:S01]  /*1550*/  UMOV UR5, URZ ;  /* 0x000000ff00057c82 */ /* 0x000fe20008000000 */
[----:B0-----:R-:W-:-:S07]  /*1560*/  IMAD R16, R13, UR4, R8 ;  /* 0x000000040d107c24 */ /* 0x001fce000f8e0208 */
.L_x_12:
[----:B------:R-:W-:Y:S01]  /*1570*/  UISETP.GT.AND UP1, UPT, UR8, -0x1, UPT ;  /* 0xffffffff0800788c */ /* 0x000fe2000bf24270 */
[----:B------:R-:W-:Y:S01]  /*1580*/  IADD3 R20, PT, PT, R9, UR5, RZ ;  /* 0x0000000509147c10 */ /* 0x000fe2000fffe0ff */
[----:B------:R-:W-:Y:S01]  /*1590*/  UMOV UR6, URZ ;  /* 0x000000ff00067c82 */ /* 0x000fe20008000000 */
[----:B------:R-:W-:-:S06]  /*15a0*/  IADD3 R18, PT, PT, R16, UR5, RZ ;  /* 0x0000000510127c10 */ /* 0x000fcc000fffe0ff */
[----:B------:R-:W-:Y:S05]  /*15b0*/  BRA.U UP1, `(.L_x_6) ;  /* 0x00000005018c7547 */ /* 0x000fea000b800000 */
[----:B------:R-:W0:Y:S01]  /*15c0*/  LDCU UR14, c[0x0][0x390] ;  /* 0x00007200ff0e77ac */ /* 0x000e220008000800 */
[----:B------:R-:W1:Y:S01]  /*15d0*/  LDCU UR13, c[0x0][0x38c] ;  /* 0x00007180ff0d77ac */ /* 0x000e620008000800 */
[----:B------:R-:W-:-:S05]  /*15e0*/  UMOV UR6, URZ ;  /* 0x000000ff00067c82 */ /* 0x000fca0008000000 */
.L_x_7:
[----:B------:R-:W-:Y:S01]  /*15f0*/  IADD3 R12, PT, PT, R6, UR6, RZ ;  /* 0x00000006060c7c10 */ /* 0x000fe2000fffe0ff */
[----:B------:R-:W2:Y:S04]  /*1600*/  LDC.64 R14, c[0x0][0x3b0] ;  /* 0x0000ec00ff0e7b82 */ /* 0x000ea80000000a00 */
[----:B-1----:R-:W-:-:S04]  /*1610*/  IMAD R13, R12, UR13, R21 ;  /* 0x0000000d0c0d7c24 */ /* 0x002fc8000f8e0215 */
[----:B0-----:R-:W-:Y:S02]  /*1620*/  IMAD R22, R13, UR14, R20 ;  /* 0x0000000e0d167c24 */ /* 0x001fe4000f8e0214 */
[----:B------:R-:W0:Y:S03]  /*1630*/  LDC.64 R12, c[0x0][0x3b8] ;  /* 0x0000ee00ff0c7b82 */ /* 0x000e260000000a00 */
[----:B------:R-:W-:-:S04]  /*1640*/  IADD3 R24, PT, PT, R22, R11, RZ ;  /* 0x0000000b16187210 */ /* 0x000fc80007ffe0ff */
[----:B------:R-:W-:-:S04]  /*1650*/  IADD3 R40, PT, PT, R24, R11, RZ ;  /* 0x0000000b18287210 */ /* 0x000fc80007ffe0ff */
[-C--:B------:R-:W-:Y:S01]  /*1660*/  IADD3 R26, PT, PT, R40, R11.reuse, RZ ;  /* 0x0000000b281a7210 */ /* 0x080fe20007ffe0ff */
[----:B------:R-:W-:Y:S02]  /*1670*/  IMAD R44, R7, UR6, R18 ;  /* 0x00000006072c7c24 */ /* 0x000fe4000f8e0212 */
[----:B--2---:R-:W-:Y:S01]  /*1680*/  IMAD.WIDE.U32 R22, R22, 0x4, R14 ;  /* 0x0000000416167825 */ /* 0x004fe200078e000e */
[----:B------:R-:W-:-:S03]  /*1690*/  IADD3 R30, PT, PT, R26, R11, RZ ;  /* 0x0000000b1a1e7210 */ /* 0x000fc60007ffe0ff */
[--C-:B------:R-:W-:Y:S01]  /*16a0*/  IMAD.WIDE.U32 R24, R24, 0x4, R14.reuse ;  /* 0x0000000418187825 */ /* 0x100fe200078e000e */
[-C--:B------:R-:W-:Y:S01]  /*16b0*/  IADD3 R32, PT, PT, R30, R11.reuse, RZ ;  /* 0x0000000b1e207210 */ /* 0x080fe20007ffe0ff */
[----:B------:R1:W2:Y:S02]  /*16c0*/  LDG.E R35, desc[UR10][R22.64] ;  /* 0x0000000a16237981 */ /* 0x0002a4000c1e1900 */
[--C-:B------:R-:W-:Y:S01]  /*16d0*/  IMAD.WIDE.U32 R40, R40, 0x4, R14.reuse ;  /* 0x0000000428287825 */ /* 0x100fe200078e000e */
[C---:B------:R-:W-:Y:S01]  /*16e0*/  IADD3 R28, PT, PT, R32.reuse, R11, RZ ;  /* 0x0000000b201c7210 */ /* 0x040fe20007ffe0ff */
[----:B------:R3:W4:Y:S02]  /*16f0*/  LDG.E R38, desc[UR10][R24.64] ;  /* 0x0000000a18267981 */ /* 0x000724000c1e1900 */
[--C-:B------:R-:W-:Y:S02]  /*1700*/  IMAD.WIDE.U32 R32, R32, 0x4, R14.reuse ;  /* 0x0000000420207825 */ /* 0x100fe400078e000e */
[----:B------:R-:W5:Y:S01]  /*1710*/  LDG.E R40, desc[UR10][R40.64] ;  /* 0x0000000a28287981 */ /* 0x000f62000c1e1900 */
[----:B-1----:R-:W-:Y:S01]  /*1720*/  IADD3 R22, PT, PT, R19, R44, RZ ;  /* 0x0000002c13167210 */ /* 0x002fe20007ffe0ff */
[----:B------:R-:W-:Y:S01]  /*1730*/  IMAD.WIDE.U32 R46, R28, 0x4, R14 ;  /* 0x000000041c2e7825 */ /* 0x000fe200078e000e */
[----:B------:R-:W-:Y:S01]  /*1740*/  IADD3 R23, PT, PT, R44, R7, RZ ;  /* 0x000000072c177210 */ /* 0x000fe20007ffe0ff */
[----:B------:R1:W5:Y:S01]  /*1750*/  LDG.E R36, desc[UR10][R32.64] ;  /* 0x0000000a20247981 */ /* 0x000362000c1e1900 */
[----:B---3--:R-:W-:Y:S01]  /*1760*/  IADD3 R25, PT, PT, R28, R11, RZ ;  /* 0x0000000b1c197210 */ /* 0x008fe20007ffe0ff */
[----:B0-----:R-:W-:-:S02]  /*1770*/  IMAD.WIDE.U32 R28, R44, 0x4, R12 ;  /* 0x000000042c1c7825 */ /* 0x001fc400078e000c */
[----:B------:R-:W3:Y:S02]  /*1780*/  LDG.E R34, desc[UR10][R46.64] ;  /* 0x0000000a2e227981 */ /* 0x000ee4000c1e1900 */
[C---:B------:R-:W-:Y:S01]  /*1790*/  IMAD.WIDE.U32 R44, R22.reuse, 0x4, R12 ;  /* 0x00000004162c7825 */ /* 0x040fe200078e000c */
[-C--:B------:R-:W-:Y:S01]  /*17a0*/  IADD3 R22, PT, PT, R22, R7.reuse, RZ ;  /* 0x0000000716167210 */ /* 0x080fe20007ffe0ff */
[----:B------:R-:W2:Y:S02]  /*17b0*/  LDG.E R41, desc[UR10][R28.64] ;  /* 0x0000000a1c297981 */ /* 0x000ea4000c1e1900 */
[--C-:B------:R-:W-:Y:S01]  /*17c0*/  IMAD.WIDE.U32 R30, R30, 0x4, R14.reuse ;  /* 0x000000041e1e7825 */ /* 0x100fe200078e000e */
[-C--:B------:R-:W-:Y:S01]  /*17d0*/  IADD3 R24, PT, PT, R23, R7.reuse, RZ ;  /* 0x0000000717187210 */ /* 0x080fe20007ffe0ff */
[----:B------:R-:W4:Y:S01]  /*17e0*/  LDG.E R44, desc[UR10][R44.64] ;  /* 0x0000000a2c2c7981 */ /* 0x000f22000c1e1900 */
[-C--:B-1----:R-:W-:Y:S01]  /*17f0*/  IADD3 R32, PT, PT, R22, R7.reuse, RZ ;  /* 0x0000000716207210 */ /* 0x082fe20007ffe0ff */
[--C-:B------:R-:W-:Y:S01]  /*1800*/  IMAD.WIDE.U32 R26, R26, 0x4, R14.reuse ;  /* 0x000000041a1a7825 */ /* 0x100fe200078e000e */
[-C--:B------:R-:W-:Y:S01]  /*1810*/  IADD3 R33, PT, PT, R24, R7.reuse, RZ ;  /* 0x0000000718217210 */ /* 0x080fe20007ffe0ff */
[----:B------:R0:W3:Y:S01]  /*1820*/  LDG.E R37, desc[UR10][R30.64] ;  /* 0x0000000a1e257981 */ /* 0x0000e2000c1e1900 */
[-C--:B------:R-:W-:Y:S01]  /*1830*/  IADD3 R48, PT, PT, R32, R7.reuse, RZ ;  /* 0x0000000720307210 */ /* 0x080fe20007ffe0ff */
[----:B------:R-:W-:Y:S01]  /*1840*/  IMAD.WIDE.U32 R14, R25, 0x4, R14 ;  /* 0x00000004190e7825 */ /* 0x000fe200078e000e */
[-C--:B------:R-:W-:Y:S01]  /*1850*/  IADD3 R50, PT, PT, R33, R7.reuse, RZ ;  /* 0x0000000721327210 */ /* 0x080fe20007ffe0ff */
[----:B------:R1:W3:Y:S01]  /*1860*/  LDG.E R39, desc[UR10][R26.64] ;  /* 0x0000000a1a277981 */ /* 0x0002e2000c1e1900 */
[----:B------:R-:W-:Y:S01]  /*1870*/  IADD3 R51, PT, PT, R48, R7, RZ ;  /* 0x0000000730337210 */ /* 0x000fe20007ffe0ff */
[----:B------:R-:W-:-:S04]  /*1880*/  IMAD.WIDE.U32 R24, R24, 0x4, R12 ;  /* 0x0000000418187825 */ /* 0x000fc800078e000c */
[--C-:B0-----:R-:W-:Y:S01]  /*1890*/  IMAD.WIDE.U32 R30, R23, 0x4, R12.reuse ;  /* 0x00000004171e7825 */ /* 0x101fe200078e000c */
[-C--:B------:R-:W-:Y:S01]  /*18a0*/  IADD3 R52, PT, PT, R50, R7.reuse, RZ ;  /* 0x0000000732347210 */ /* 0x080fe20007ffe0ff */
[----:B------:R-:W5:Y:S02]  /*18b0*/  LDG.E R45, desc[UR10][R24.64] ;  /* 0x0000000a182d7981 */ /* 0x000f64000c1e1900 */
[--C-:B------:R-:W-:Y:S02]  /*18c0*/  IMAD.WIDE.U32 R22, R22, 0x4, R12.reuse ;  /* 0x0000000416167825 */ /* 0x100fe400078e000c */
[----:B------:R0:W3:Y:S02]  /*18d0*/  LDG.E R43, desc[UR10][R30.64] ;  /* 0x0000000a1e2b7981 */ /* 0x0000e4000c1e1900 */
[--C-:B-1----:R-:W-:Y:S02]  /*18e0*/  IMAD.WIDE.U32 R26, R32, 0x4, R12.reuse ;  /* 0x00000004201a7825 */ /* 0x102fe400078e000c */
[----:B------:R1:W5:Y:S01]  /*18f0*/  LDG.E R47, desc[UR10][R22.64] ;  /* 0x0000000a162f7981 */ /* 0x000362000c1e1900 */
[----:B------:R-:W-:Y:S01]  /*1900*/  IADD3 R53, PT, PT, R51, R7, RZ ;  /* 0x0000000733357210 */ /* 0x000fe20007ffe0ff */
[----:B------:R-:W-:-:S02]  /*1910*/  IMAD.WIDE.U32 R28, R33, 0x4, R12 ;  /* 0x00000004211c7825 */ /* 0x000fc400078e000c */
[----:B------:R1:W5:Y:S02]  /*1920*/  LDG.E R49, desc[UR10][R26.64] ;  /* 0x0000000a1a317981 */ /* 0x000364000c1e1900 */
[--C-:B------:R-:W-:Y:S02]  /*1930*/  IMAD.WIDE.U32 R32, R48, 0x4, R12.reuse ;  /* 0x0000000430207825 */ /* 0x100fe400078e000c */
[----:B------:R-:W5:Y:S02]  /*1940*/  LDG.E R46, desc[UR10][R28.64] ;  /* 0x0000000a1c2e7981 */ /* 0x000f64000c1e1900 */
[--C-:B0-----:R-:W-:Y:S02]  /*1950*/  IMAD.WIDE.U32 R30, R50, 0x4, R12.reuse ;  /* 0x00000004321e7825 */ /* 0x101fe400078e000c */
[----:B------:R0:W5:Y:S02]  /*1960*/  LDG.E R48, desc[UR10][R32.64] ;  /* 0x0000000a20307981 */ /* 0x000164000c1e1900 */
[--C-:B-1----:R-:W-:Y:S01]  /*1970*/  IMAD.WIDE.U32 R22, R51, 0x4, R12.reuse ;  /* 0x0000000433167825 */ /* 0x102fe200078e000c */
[CC--:B------:R-:W-:Y:S01]  /*1980*/  IADD3 R51, PT, PT, R53.reuse, R7.reuse, RZ ;  /* 0x0000000735337210 */ /* 0x0c0fe20007ffe0ff */
[----:B------:R1:W5:Y:S02]  /*1990*/  LDG.E R50, desc[UR10][R30.64] ;  /* 0x0000000a1e327981 */ /* 0x000364000c1e1900 */
[C-C-:B------:R-:W-:Y:S01]  /*19a0*/  IMAD.WIDE.U32 R24, R52.reuse, 0x4, R12.reuse ;  /* 0x0000000434187825 */ /* 0x140fe200078e000c */
[-C--:B------:R-:W-:Y:S01]  /*19b0*/  IADD3 R52, PT, PT, R52, R7.reuse, RZ ;  /* 0x0000000734347210 */ /* 0x080fe20007ffe0ff */
[----:B------:R-:W5:Y:S02]  /*19c0*/  LDG.E R22, desc[UR10][R22.64] ;  /* 0x0000000a16167981 */ /* 0x000f64000c1e1900 */
[--C-:B------:R-:W-:Y:S01]  /*19d0*/  IMAD.WIDE.U32 R26, R53, 0x4, R12.reuse ;  /* 0x00000004351a7825 */ /* 0x100fe200078e000c */
[CC--:B------:R-:W-:Y:S01]  /*19e0*/  IADD3 R53, PT, PT, R52.reuse, R7.reuse, RZ ;  /* 0x0000000734357210 */ /* 0x0c0fe20007ffe0ff */
[----:B------:R5:W5:Y:S02]  /*19f0*/  LDG.E R25, desc[UR10][R24.64] ;  /* 0x0000000a18197981 */ /* 0x000b64000c1e1900 */
[C-C-:B0-----:R-:W-:Y:S01]  /*1a00*/  IMAD.WIDE.U32 R32, R51.reuse, 0x4, R12.reuse ;  /* 0x0000000433207825 */ /* 0x141fe200078e000c */
[----:B------:R-:W-:Y:S01]  /*1a10*/  IADD3 R51, PT, PT, R51, R7, RZ ;  /* 0x0000000733337210 */ /* 0x000fe20007ffe0ff */
[----:B------:R-:W5:Y:S02]  /*1a20*/  LDG.E R26, desc[UR10][R26.64] ;  /* 0x0000000a1a1a7981 */ /* 0x000f64000c1e1900 */
[----:B------:R-:W-:-:S02]  /*1a30*/  IMAD.WIDE.U32 R28, R52, 0x4, R12 ;  /* 0x00000004341c7825 */ /* 0x000fc400078e000c */
[----:B------:R-:W5:Y:S02]  /*1a40*/  LDG.E R32, desc[UR10][R32.64] ;  /* 0x0000000a20207981 */ /* 0x000f64000c1e1900 */
[--C-:B-1----:R-:W-:Y:S02]  /*1a50*/  IMAD.WIDE.U32 R30, R53, 0x4, R12.reuse ;  /* 0x00000004351e7825 */ /* 0x102fe400078e000c */
[----:B------:R-:W5:Y:S02]  /*1a60*/  LDG.E R28, desc[UR10][R28.64] ;  /* 0x0000000a1c1c7981 */ /* 0x000f64000c1e1900 */
[----:B------:R-:W-:Y:S02]  /*1a70*/  IMAD.WIDE.U32 R12, R51, 0x4, R12 ;  /* 0x00000004330c7825 */ /* 0x000fe400078e000c */
[----:B------:R-:W5:Y:S04]  /*1a80*/  LDG.E R14, desc[UR10][R14.64] ;  /* 0x0000000a0e0e7981 */ /* 0x000f68000c1e1900 */
[----:B------:R-:W5:Y:S04]  /*1a90*/  LDG.E R30, desc[UR10][R30.64] ;  /* 0x0000000a1e1e7981 */ /* 0x000f68000c1e1900 */
[----:B------:R-:W5:Y:S01]  /*1aa0*/  LDG.E R13, desc[UR10][R12.64] ;  /* 0x0000000a0c0d7981 */ /* 0x000f62000c1e1900 */
[----:B------:R-:W-:-:S04]  /*1ab0*/  UIADD3 UR6, UPT, UPT, UR6, 0x8, URZ ;  /* 0x0000000806067890 */ /* 0x000fc8000fffe0ff */
[----:B------:R-:W-:Y:S01]  /*1ac0*/  UISETP.NE.AND UP1, UPT, UR6, UR7, UPT ;  /* 0x000000070600728c */ /* 0x000fe2000bf25270 */
[C---:B--2---:R-:W-:Y:S01]  /*1ad0*/  FFMA R41, R35.reuse, R41, R68 ;  /* 0x0000002923297223 */ /* 0x044fe20000000044 */
[----:B----4-:R-:W-:-:S03]  /*1ae0*/  FFMA R44, R35, R44, R5 ;  /* 0x0000002c232c7223 */ /* 0x010fc60000000005 */
[C---:B---3--:R-:W-:Y:S01]  /*1af0*/  FFMA R41, R38.reuse, R43, R41 ;  /* 0x0000002b26297223 */ /* 0x048fe20000000029 */
[----:B-----5:R-:W-:-:S03]  /*1b00*/  FFMA R44, R38, R47, R44 ;  /* 0x0000002f262c7223 */ /* 0x020fc6000000002c */
[C---:B------:R-:W-:Y:S01]  /*1b10*/  FFMA R24, R40.reuse, R45, R41 ;  /* 0x0000002d28187223 */ /* 0x040fe20000000029 */
[----:B------:R-:W-:-:S03]  /*1b20*/  FFMA R49, R40, R49, R44 ;  /* 0x0000003128317223 */ /* 0x000fc6000000002c */
[C---:B------:R-:W-:Y:S01]  /*1b30*/  FFMA R24, R39.reuse, R46, R24 ;  /* 0x0000002e27187223 */ /* 0x040fe20000000018 */
[----:B------:R-:W-:-:S03]  /*1b40*/  FFMA R49, R39, R48, R49 ;  /* 0x0000003027317223 */ /* 0x000fc60000000031 */
[C---:B------:R-:W-:Y:S01]  /*1b50*/  FFMA R5, R37.reuse, R50, R24 ;  /* 0x0000003225057223 */ /* 0x040fe20000000018 */
[----:B------:R-:W-:-:S03]  /*1b60*/  FFMA R49, R37, R22, R49 ;  /* 0x0000001625317223 */ /* 0x000fc60000000031 */
[C---:B------:R-:W-:Y:S01]  /*1b70*/  FFMA R5, R36.reuse, R25, R5 ;  /* 0x0000001924057223 */ /* 0x040fe20000000005 */
[----:B------:R-:W-:-:S04]  /*1b80*/  FFMA R49, R36, R26, R49 ;  /* 0x0000001a24317223 */ /* 0x000fc80000000031 */
[C---:B------:R-:W-:Y:S01]  /*1b90*/  FFMA R32, R34.reuse, R32, R49 ;  /* 0x0000002022207223 */ /* 0x040fe20000000031 */
[----:B------:R-:W-:-:S04]  /*1ba0*/  FFMA R5, R34, R28, R5 ;  /* 0x0000001c22057223 */ /* 0x000fc80000000005 */
[C---:B------:R-:W-:Y:S01]  /*1bb0*/  FFMA R68, R14.reuse, R30, R5 ;  /* 0x0000001e0e447223 */ /* 0x040fe20000000005 */
[----:B------:R-:W-:Y:S01]  /*1bc0*/  FFMA R5, R14, R13, R32 ;  /* 0x0000000d0e057223 */ /* 0x000fe20000000020 */
[----:B------:R-:W-:Y:S06]  /*1bd0*/  BRA.U UP1, `(.L_x_7) ;  /* 0xfffffff901847547 */ /* 0x000fec000b83ffff */
[----:B------:R-:W-:-:S05]  /*1be0*/  UMOV UR6, UR7 ;  /* 0x0000000700067c82 */ /* 0x000fca0008000000 */
.L_x_6:
[----:B------:R-:W-:-:S09]  /*1bf0*/  UISETP.NE.AND UP1, UPT, UR9, URZ, UPT ;  /* 0x000000ff0900728c */ /* 0x000fd2000bf25270 */
[----:B------:R-:W-:Y:S05]  /*1c00*/  BRA.U !UP1, `(.L_x_8) ;  /* 0x0000000509a07547 */ /* 0x000fea000b800000 */
[----:B------:R-:W-:Y:S01]  /*1c10*/  UISETP.NE.AND UP1, UPT, UR12, URZ, UPT ;  /* 0x000000ff0c00728c */ /* 0x000fe2000bf25270 */
[----:B------:R-:W-:Y:S10]  /*1c20*/  BRA.U !UP0, `(.L_x_9) ;  /* 0x0000000108cc7547 */ /* 0x000ff4000b800000 */
[----:B------:R-:W0:Y:S01]  /*1c30*/  LDCU UR13, c[0x0][0x38c] ;  /* 0x00007180ff0d77ac */ /* 0x000e220008000800 */
[----:B------:R-:W1:Y:S01]  /*1c40*/  LDC.64 R14, c[0x0][0x3b0] ;  /* 0x0000ec00ff0e7b82 */ /* 0x000e620000000a00 */
[----:B------:R-:W-:Y:S01]  /*1c50*/  IADD3 R22, PT, PT, R6, UR6, RZ ;  /* 0x0000000606167c10 */ /* 0x000fe2000fffe0ff */
[----:B------:R-:W2:Y:S06]  /*1c60*/  LDCU UR14, c[0x0][0x390] ;  /* 0x00007200ff0e77ac */ /* 0x000eac0008000800 */
[----:B------:R-:W3:Y:S01]  /*1c70*/  LDC.64 R12, c[0x0][0x3b8] ;  /* 0x0000ee00ff0c7b82 */ /* 0x000ee20000000a00 */
[----:B0-----:R-:W-:-:S04]  /*1c80*/  IMAD R23, R22, UR13, R21 ;  /* 0x0000000d16177c24 */ /* 0x001fc8000f8e0215 */
[----:B--2---:R-:W-:-:S05]  /*1c90*/  IMAD R23, R23, UR14, R20 ;  /* 0x0000000e17177c24 */ /* 0x004fca000f8e0214 */
[C---:B------:R-:W-:Y:S01]  /*1ca0*/  IADD3 R26, PT, PT, R23.reuse, R11, RZ ;  /* 0x0000000b171a7210 */ /* 0x040fe20007ffe0ff */
[----:B-1----:R-:W-:-:S03]  /*1cb0*/  IMAD.WIDE.U32 R22, R23, 0x4, R14 ;  /* 0x0000000417167825 */ /* 0x002fc600078e000e */
[CC--:B------:R-:W-:Y:S01]  /*1cc0*/  IADD3 R27, PT, PT, R26.reuse, R11.reuse, RZ ;  /* 0x0000000b1a1b7210 */ /* 0x0c0fe20007ffe0ff */
[----:B------:R-:W-:Y:S01]  /*1cd0*/  IMAD.WIDE.U32 R24, R26, 0x4, R14 ;  /* 0x000000041a187825 */ /* 0x000fe200078e000e */
[----:B------:R0:W2:Y:S03]  /*1ce0*/  LDG.E R37, desc[UR10][R22.64] ;  /* 0x0000000a16257981 */ /* 0x0000a6000c1e1900 */
[----:B------:R-:W-:Y:S01]  /*1cf0*/  IMAD R26, R7, UR6, R18 ;  /* 0x00000006071a7c24 */ /* 0x000fe2000f8e0212 */
[C---:B------:R-:W-:Y:S01]  /*1d00*/  IADD3 R29, PT, PT, R27.reuse, R11, RZ ;  /* 0x0000000b1b1d7210 */ /* 0x040fe20007ffe0ff */
[--C-:B------:R-:W-:Y:S01]  /*1d10*/  IMAD.WIDE.U32 R34, R27, 0x4, R14.reuse ;  /* 0x000000041b227825 */ /* 0x100fe200078e000e */
[----:B------:R1:W4:Y:S02]  /*1d20*/  LDG.E R39, desc[UR10][R24.64] ;  /* 0x0000000a18277981 */ /* 0x000324000c1e1900 */
[----:B------:R-:W-:Y:S01]  /*1d30*/  IADD3 R32, PT, PT, R19, R26, RZ ;  /* 0x0000001a13207210 */ /* 0x000fe20007ffe0ff */
[----:B------:R-:W-:Y:S01]  /*1d40*/  IMAD.WIDE.U32 R14, R29, 0x4, R14 ;  /* 0x000000041d0e7825 */ /* 0x000fe200078e000e */
[-C--:B------:R-:W-:Y:S01]  /*1d50*/  IADD3 R33, PT, PT, R26, R7.reuse, RZ ;  /* 0x000000071a217210 */ /* 0x080fe20007ffe0ff */
[----:B------:R-:W5:Y:S02]  /*1d60*/  LDG.E R35, desc[UR10][R34.64] ;  /* 0x0000000a22237981 */ /* 0x000f64000c1e1900 */
[C-C-:B---3--:R-:W-:Y:S01]  /*1d70*/  IMAD.WIDE.U32 R28, R32.reuse, 0x4, R12.reuse ;  /* 0x00000004201c7825 */ /* 0x148fe200078e000c */
[-C--:B------:R-:W-:Y:S01]  /*1d80*/  IADD3 R32, PT, PT, R32, R7.reuse, RZ ;  /* 0x0000000720207210 */ /* 0x080fe20007ffe0ff */
[----:B------:R-:W3:Y:S01]  /*1d90*/  LDG.E R15, desc[UR10][R14.64] ;  /* 0x0000000a0e0f7981 */ /* 0x000ee2000c1e1900 */
[CC--:B0-----:R-:W-:Y:S01]  /*1da0*/  IADD3 R22, PT, PT, R33.reuse, R7.reuse, RZ ;  /* 0x0000000721167210 */ /* 0x0c1fe20007ffe0ff */
[--C-:B------:R-:W-:Y:S01]  /*1db0*/  IMAD.WIDE.U32 R26, R26, 0x4, R12.reuse ;  /* 0x000000041a1a7825 */ /* 0x100fe200078e000c */
[-C--:B------:R-:W-:Y:S01]  /*1dc0*/  IADD3 R23, PT, PT, R32, R7.reuse, RZ ;  /* 0x0000000720177210 */ /* 0x080fe20007ffe0ff */
[----:B------:R-:W2:Y:S02]  /*1dd0*/  LDG.E R28, desc[UR10][R28.64] ;  /* 0x0000000a1c1c7981 */ /* 0x000ea4000c1e1900 */
[--C-:B------:R-:W-:Y:S01]  /*1de0*/  IMAD.WIDE.U32 R30, R33, 0x4, R12.reuse ;  /* 0x00000004211e7825 */ /* 0x100fe200078e000c */
[-C--:B------:R-:W-:Y:S01]  /*1df0*/  IADD3 R41, PT, PT, R22, R7.reuse, RZ ;  /* 0x0000000716297210 */ /* 0x080fe20007ffe0ff */
[----:B------:R0:W4:Y:S02]  /*1e00*/  LDG.E R36, desc[UR10][R26.64] ;  /* 0x0000000a1a247981 */ /* 0x000124000c1e1900 */
[--C-:B------:R-:W-:Y:S01]  /*1e10*/  IMAD.WIDE.U32 R32, R32, 0x4, R12.reuse ;  /* 0x0000000420207825 */ /* 0x100fe200078e000c */
[----:B------:R-:W-:Y:S01]  /*1e20*/  IADD3 R43, PT, PT, R23, R7, RZ ;  /* 0x00000007172b7210 */ /* 0x000fe20007ffe0ff */
[----:B------:R-:W5:Y:S02]  /*1e30*/  LDG.E R30, desc[UR10][R30.64] ;  /* 0x0000000a1e1e7981 */ /* 0x000f64000c1e1900 */
[----:B-1----:R-:W-:-:S02]  /*1e40*/  IMAD.WIDE.U32 R24, R22, 0x4, R12 ;  /* 0x0000000416187825 */ /* 0x002fc400078e000c */
[----:B------:R-:W3:Y:S02]  /*1e50*/  LDG.E R33, desc[UR10][R32.64] ;  /* 0x0000000a20217981 */ /* 0x000ee4000c1e1900 */
[--C-:B------:R-:W-:Y:S02]  /*1e60*/  IMAD.WIDE.U32 R22, R23, 0x4, R12.reuse ;  /* 0x0000000417167825 */ /* 0x100fe400078e000c */
[----:B------:R-:W3:Y:S02]  /*1e70*/  LDG.E R24, desc[UR10][R24.64] ;  /* 0x0000000a18187981 */ /* 0x000ee4000c1e1900 */
[--C-:B0-----:R-:W-:Y:S02]  /*1e80*/  IMAD.WIDE.U32 R26, R41, 0x4, R12.reuse ;  /* 0x00000004291a7825 */ /* 0x101fe400078e000c */
[----:B------:R-:W3:Y:S02]  /*1e90*/  LDG.E R23, desc[UR10][R22.64] ;  /* 0x0000000a16177981 */ /* 0x000ee4000c1e1900 */
[----:B------:R-:W-:-:S02]  /*1ea0*/  IMAD.WIDE.U32 R12, R43, 0x4, R12 ;  /* 0x000000042b0c7825 */ /* 0x000fc400078e000c */
[----:B------:R-:W3:Y:S04]  /*1eb0*/  LDG.E R26, desc[UR10][R26.64] ;  /* 0x0000000a1a1a7981 */ /* 0x000ee8000c1e1900 */
[----:B------:R-:W3:Y:S01]  /*1ec0*/  LDG.E R13, desc[UR10][R12.64] ;  /* 0x0000000a0c0d7981 */ /* 0x000ee2000c1e1900 */
[----:B------:R-:W-:Y:S01]  /*1ed0*/  UIADD3 UR6, UPT, UPT, UR6, 0x4, URZ ;  /* 0x0000000406067890 */ /* 0x000fe2000fffe0ff */
[C---:B--2---:R-:W-:Y:S01]  /*1ee0*/  FFMA R28, R37.reuse, R28, R5 ;  /* 0x0000001c251c7223 */ /* 0x044fe20000000005 */
[----:B----4-:R-:W-:-:S04]  /*1ef0*/  FFMA R36, R37, R36, R68 ;  /* 0x0000002425247223 */ /* 0x010fc80000000044 */
[C---:B-----5:R-:W-:Y:S01]  /*1f00*/  FFMA R30, R39.reuse, R30, R36 ;  /* 0x0000001e271e7223 */ /* 0x060fe20000000024 */
[----:B---3--:R-:W-:-:S03]  /*1f10*/  FFMA R28, R39, R33, R28 ;  /* 0x00000021271c7223 */ /* 0x008fc6000000001c */
[C---:B------:R-:W-:Y:S01]  /*1f20*/  FFMA R24, R35.reuse, R24, R30 ;  /* 0x0000001823187223 */ /* 0x040fe2000000001e */
[----:B------:R-:W-:-:S03]  /*1f30*/  FFMA R28, R35, R23, R28 ;  /* 0x00000017231c7223 */ /* 0x000fc6000000001c */
[C---:B------:R-:W-:Y:S01]  /*1f40*/  FFMA R68, R15.reuse, R26, R24 ;  /* 0x0000001a0f447223 */ /* 0x040fe20000000018 */
[----:B------:R-:W-:-:S07]  /*1f50*/  FFMA R5, R15, R13, R28 ;  /* 0x0000000d0f057223 */ /* 0x000fce000000001c */
.L_x_9:
[----:B------:R-:W-:Y:S05]  /*1f60*/  BRA.U !UP1, `(.L_x_8) ;  /* 0x0000000109c87547 */ /* 0x000fea000b800000 */
[----:B------:R-:W-:Y:S02]  /*1f70*/  UISETP.NE.AND UP1, UPT, UR12, 0x1, UPT ;  /* 0x000000010c00788c */ /* 0x000fe4000bf25270 */
[----:B------:R-:W-:-:S07]  /*1f80*/  ULOP3.LUT UP2, URZ, UR8, 0x1, URZ, 0xc0, !UPT ;  /* 0x0000000108ff7892 */ /* 0x000fce000f84c0ff */
[----:B------:R-:W-:Y:S05]  /*1f90*/  BRA.U !UP1, `(.L_x_10) ;  /* 0x0000000109747547 */ /* 0x000fea000b800000 */
[----:B------:R-:W0:Y:S01]  /*1fa0*/  LDCU UR13, c[0x0][0x38c] ;  /* 0x00007180ff0d77ac */ /* 0x000e220008000800 */
[----:B------:R-:W1:Y:S01]  /*1fb0*/  LDC.64 R14, c[0x0][0x3b0] ;  /* 0x0000ec00ff0e7b82 */ /* 0x000e620000000a00 */
[----:B------:R-:W-:Y:S01]  /*1fc0*/  IADD3 R22, PT, PT, R6, UR6, RZ ;  /* 0x0000000606167c10 */ /* 0x000fe2000fffe0ff */
[----:B------:R-:W-:Y:S01]  /*1fd0*/  IMAD R26, R7, UR6, R18 ;  /* 0x00000006071a7c24 */ /* 0x000fe2000f8e0212 */
[----:B------:R-:W2:Y:S04]  /*1fe0*/  LDCU UR14, c[0x0][0x390] ;  /* 0x00007200ff0e77ac */ /* 0x000ea80008000800 */
[----:B------:R-:W-:Y:S01]  /*1ff0*/  IADD3 R27, PT, PT, R19, R26, RZ ;  /* 0x0000001a131b7210 */ /* 0x000fe20007ffe0ff */
[----:B------:R-:W3:Y:S01]  /*2000*/  LDC.64 R12, c[0x0][0x3b8] ;  /* 0x0000ee00ff0c7b82 */ /* 0x000ee20000000a00 */
[----:B0-----:R-:W-:-:S04]  /*2010*/  IMAD R23, R22, UR13, R21 ;  /* 0x0000000d16177c24 */ /* 0x001fc8000f8e0215 */
[----:B--2---:R-:W-:Y:S01]  /*2020*/  IMAD R24, R23, UR14, R20 ;  /* 0x0000000e17187c24 */ /* 0x004fe2000f8e0214 */
[-C--:B------:R-:W-:Y:S02]  /*2030*/  IADD3 R31, PT, PT, R26, R7.reuse, RZ ;  /* 0x000000071a1f7210 */ /* 0x080fe40007ffe0ff */
[----:B------:R-:W-:Y:S01]  /*2040*/  IADD3 R33, PT, PT, R27, R7, RZ ;  /* 0x000000071b217210 */ /* 0x000fe20007ffe0ff */
[C---:B-1----:R-:W-:Y:S01]  /*2050*/  IMAD.WIDE.U32 R22, R24.reuse, 0x4, R14 ;  /* 0x0000000418167825 */ /* 0x042fe200078e000e */
[----:B------:R-:W-:-:S05]  /*2060*/  IADD3 R29, PT, PT, R24, R11, RZ ;  /* 0x0000000b181d7210 */ /* 0x000fca0007ffe0ff */
[----:B------:R-:W2:Y:S01]  /*2070*/  LDG.E R23, desc[UR10][R22.64] ;  /* 0x0000000a16177981 */ /* 0x000ea2000c1e1900 */
[----:B---3--:R-:W-:-:S04]  /*2080*/  IMAD.WIDE.U32 R24, R26, 0x4, R12 ;  /* 0x000000041a187825 */ /* 0x008fc800078e000c */
[----:B------:R-:W-:Y:S02]  /*2090*/  IMAD.WIDE.U32 R26, R27, 0x4, R12 ;  /* 0x000000041b1a7825 */ /* 0x000fe400078e000c */
[----:B------:R-:W2:Y:S02]  /*20a0*/  LDG.E R24, desc[UR10][R24.64] ;  /* 0x0000000a18187981 */ /* 0x000ea4000c1e1900 */
[----:B------:R-:W-:Y:S02]  /*20b0*/  IMAD.WIDE.U32 R14, R29, 0x4, R14 ;  /* 0x000000041d0e7825 */ /* 0x000fe400078e000e */
[----:B------:R-:W3:Y:S02]  /*20c0*/  LDG.E R26, desc[UR10][R26.64] ;  /* 0x0000000a1a1a7981 */ /* 0x000ee4000c1e1900 */
[--C-:B------:R-:W-:Y:S02]  /*20d0*/  IMAD.WIDE.U32 R28, R31, 0x4, R12.reuse ;  /* 0x000000041f1c7825 */ /* 0x100fe400078e000c */
[----:B------:R-:W4:Y:S02]  /*20e0*/  LDG.E R15, desc[UR10][R14.64] ;  /* 0x0000000a0e0f7981 */ /* 0x000f24000c1e1900 */
[----:B------:R-:W-:-:S02]  /*20f0*/  IMAD.WIDE.U32 R12, R33, 0x4, R12 ;  /* 0x00000004210c7825 */ /* 0x000fc400078e000c */
[----:B------:R-:W4:Y:S04]  /*2100*/  LDG.E R28, desc[UR10][R28.64] ;  /* 0x0000000a1c1c7981 */ /* 0x000f28000c1e1900 */
[----:B------:R-:W5:Y:S01]  /*2110*/  LDG.E R12, desc[UR10][R12.64] ;  /* 0x0000000a0c0c7981 */ /* 0x000f62000c1e1900 */
[----:B------:R-:W-:Y:S01]  /*2120*/  UIADD3 UR6, UPT, UPT, UR6, 0x2, URZ ;  /* 0x0000000206067890 */ /* 0x000fe2000fffe0ff */
[C---:B--2---:R-:W-:Y:S01]  /*2130*/  FFMA R68, R23.reuse, R24, R68 ;  /* 0x0000001817447223 */ /* 0x044fe20000000044 */
[----:B---3--:R-:W-:-:S03]  /*2140*/  FFMA R5, R23, R26, R5 ;  /* 0x0000001a17057223 */ /* 0x008fc60000000005 */
[C---:B----4-:R-:W-:Y:S01]  /*2150*/  FFMA R68, R15.reuse, R28, R68 ;  /* 0x0000001c0f447223 */ /* 0x050fe20000000044 */
[----:B-----5:R-:W-:-:S07]  /*2160*/  FFMA R5, R15, R12, R5 ;  /* 0x0000000c0f057223 */ /* 0x020fce0000000005 */
.L_x_10:
        /* <DEDUP_REMOVED lines=9> */
[----:B--2---:R-:W-:Y:S02]  /*2200*/  IMAD R25, R15, UR14, R20 ;  /* 0x0000000e0f197c24 */ /* 0x004fe4000f8e0214 */
[----:B-1----:R-:W-:-:S04]  /*2210*/  IMAD.WIDE.U32 R14, R24, 0x4, R22 ;  /* 0x00000004180e7825 */ /* 0x002fc800078e0016 */
[----:B------:R-:W-:Y:S02]  /*2220*/  IMAD.WIDE.U32 R22, R27, 0x4, R22 ;  /* 0x000000041b167825 */ /* 0x000fe400078e0016 */
[----:B------:R-:W2:Y:S02]  /*2230*/  LDG.E R14, desc[UR10][R14.64] ;  /* 0x0000000a0e0e7981 */ /* 0x000ea4000c1e1900 */
[----:B---3--:R-:W-:Y:S02]  /*2240*/  IMAD.WIDE.U32 R12, R25, 0x4, R12 ;  /* 0x00000004190c7825 */ /* 0x008fe400078e000c */
[----:B------:R-:W3:Y:S04]  /*2250*/  LDG.E R22, desc[UR10][R22.64] ;  /* 0x0000000a16167981 */ /* 0x000ee8000c1e1900 */
[----:B------:R-:W2:Y:S02]  /*2260*/  LDG.E R13, desc[UR10][R12.64] ;  /* 0x0000000a0c0d7981 */ /* 0x000ea4000c1e1900 */
[C---:B--2---:R-:W-:Y:S01]  /*2270*/  FFMA R68, R13.reuse, R14, R68 ;  /* 0x0000000e0d447223 */ /* 0x044fe20000000044 */
[----:B---3--:R-:W-:-:S07]  /*2280*/  FFMA R5, R13, R22, R5 ;  /* 0x000000160d057223 */ /* 0x008fce0000000005 */
.L_x_8:
[----:B------:R-:W-:Y:S01]  /*2290*/  IADD3 R20, PT, PT, R42, UR5, RZ ;  /* 0x000000052a147c10 */ /* 0x000fe2000fffe0ff */
[----:B------:R-:W0:Y:S01]  /*22a0*/  LDCU UR13, c[0x0][0x384] ;  /* 0x00007080ff0d77ac */ /* 0x000e220008000800 */
[----:B------:R-:W-:-:S05]  /*22b0*/  UMOV UR6, UR8 ;  /* 0x0000000800067c82 */ /* 0x000fca0008000000 */
.L_x_11:
[----:B------:R-:W-:Y:S01]  /*22c0*/  IMAD R22, R11, UR6, R20 ;  /* 0x000000060b167c24 */ /* 0x000fe2000f8e0214 */
[----:B------:R-:W1:Y:S04]  /*22d0*/  LDC.64 R14, c[0x0][0x3b0] ;  /* 0x0000ec00ff0e7b82 */ /* 0x000e680000000a00 */
[----:B------:R-:W-:-:S04]  /*22e0*/  IADD3 R40, PT, PT, R22, R11, RZ ;  /* 0x0000000b16287210 */ /* 0x000fc80007ffe0ff */
[-C--:B------:R-:W-:Y:S01]  /*22f0*/  IADD3 R24, PT, PT, R40, R11.reuse, RZ ;  /* 0x0000000b28187210 */ /* 0x080fe20007ffe0ff */
[----:B------:R-:W2:Y:S03]  /*2300*/  LDC.64 R12, c[0x0][0x3b8] ;  /* 0x0000ee00ff0c7b82 */ /* 0x000ea60000000a00 */
[----:B------:R-:W-:-:S04]  /*2310*/  IADD3 R26, PT, PT, R24, R11, RZ ;  /* 0x0000000b181a7210 */ /* 0x000fc80007ffe0ff */
[----:B------:R-:W-:-:S04]  /*2320*/  IADD3 R30, PT, PT, R26, R11, RZ ;  /* 0x0000000b1a1e7210 */ /* 0x000fc80007ffe0ff */
[----:B------:R-:W-:Y:S01]  /*2330*/  IADD3 R28, PT, PT, R30, R11, RZ ;  /* 0x0000000b1e1c7210 */ /* 0x000fe20007ffe0ff */
[----:B-1----:R-:W-:-:S03]  /*2340*/  IMAD.WIDE.U32 R22, R22, 0x4, R14 ;  /* 0x0000000416167825 */ /* 0x002fc600078e000e */
[----:B------:R-:W-:Y:S01]  /*2350*/  IADD3 R29, PT, PT, R28, R11, RZ ;  /* 0x0000000b1c1d7210 */ /* 0x000fe20007ffe0ff */
[--C-:B------:R-:W-:Y:S01]  /*2360*/  IMAD.WIDE.U32 R24, R24, 0x4, R14.reuse ;  /* 0x0000000418187825 */ /* 0x100fe200078e000e */
[----:B------:R1:W3:Y:S03]  /*2370*/  LDG.E R37, desc[UR10][R22.64] ;  /* 0x0000000a16257981 */ /* 0x0002e6000c1e1900 */
[----:B------:R-:W-:Y:S01]  /*2380*/  IMAD.WIDE.U32 R32, R28, 0x4, R14 ;  /* 0x000000041c207825 */ /* 0x000fe200078e000e */
[----:B------:R4:W5:Y:S03]  /*2390*/  LDG.E R39, desc[UR10][R24.64] ;  /* 0x0000000a18277981 */ /* 0x000966000c1e1900 */
[----:B------:R-:W-:Y:S01]  /*23a0*/  IMAD R28, R7, UR6, R18 ;  /* 0x00000006071c7c24 */ /* 0x000fe2000f8e0212 */
[----:B------:R-:W5:Y:S01]  /*23b0*/  LDG.E R35, desc[UR10][R32.64] ;  /* 0x0000000a20237981 */ /* 0x000f62000c1e1900 */
[----:B------:R-:W-:-:S03]  /*23c0*/  IMAD.WIDE.U32 R26, R26, 0x4, R14 ;  /* 0x000000041a1a7825 */ /* 0x000fc600078e000e */
[----:B-1----:R-:W-:Y:S01]  /*23d0*/  IADD3 R22, PT, PT, R28, R7, RZ ;  /* 0x000000071c167210 */ /* 0x002fe20007ffe0ff */
[--C-:B------:R-:W-:Y:S01]  /*23e0*/  IMAD.WIDE.U32 R40, R40, 0x4, R14.reuse ;  /* 0x0000000428287825 */ /* 0x100fe200078e000e */
[----:B----4-:R-:W-:Y:S01]  /*23f0*/  IADD3 R25, PT, PT, R19, R28, RZ ;  /* 0x0000001c13197210 */ /* 0x010fe20007ffe0ff */
[----:B------:R1:W4:Y:S01]  /*2400*/  LDG.E R38, desc[UR10][R26.64] ;  /* 0x0000000a1a267981 */ /* 0x000322000c1e1900 */
[C---:B------:R-:W-:Y:S01]  /*2410*/  IADD3 R23, PT, PT, R29.reuse, R11, RZ ;  /* 0x0000000b1d177210 */ /* 0x040fe20007ffe0ff */
[--C-:B------:R-:W-:Y:S01]  /*2420*/  IMAD.WIDE.U32 R30, R30, 0x4, R14.reuse ;  /* 0x000000041e1e7825 */ /* 0x100fe200078e000e */
[-C--:B------:R-:W-:Y:S01]  /*2430*/  IADD3 R24, PT, PT, R22, R7.reuse, RZ ;  /* 0x0000000716187210 */ /* 0x080fe20007ffe0ff */
[----:B------:R-:W5:Y:S02]  /*2440*/  LDG.E R40, desc[UR10][R40.64] ;  /* 0x0000000a28287981 */ /* 0x000f64000c1e1900 */
[----:B------:R-:W-:Y:S02]  /*2450*/  IMAD.WIDE.U32 R46, R29, 0x4, R14 ;  /* 0x000000041d2e7825 */ /* 0x000fe400078e000e */
[----:B------:R0:W4:Y:S01]  /*2460*/  LDG.E R36, desc[UR10][R30.64] ;  /* 0x0000000a1e247981 */ /* 0x000122000c1e1900 */
[----:B-1----:R-:W-:Y:S01]  /*2470*/  IADD3 R26, PT, PT, R25, R7, RZ ;  /* 0x00000007191a7210 */ /* 0x002fe20007ffe0ff */
[----:B--2---:R-:W-:-:S02]  /*2480*/  IMAD.WIDE.U32 R28, R28, 0x4, R12 ;  /* 0x000000041c1c7825 */ /* 0x004fc400078e000c */
[----:B------:R-:W2:Y:S02]  /*2490*/  LDG.E R34, desc[UR10][R46.64] ;  /* 0x0000000a2e227981 */ /* 0x000ea4000c1e1900 */
[----:B------:R-:W-:Y:S02]  /*24a0*/  IMAD.WIDE.U32 R44, R25, 0x4, R12 ;  /* 0x00000004192c7825 */ /* 0x000fe400078e000c */
[----:B------:R1:W3:Y:S01]  /*24b0*/  LDG.E R41, desc[UR10][R28.64] ;  /* 0x0000000a1c297981 */ /* 0x0002e2000c1e1900 */
[-C--:B0-----:R-:W-:Y:S01]  /*24c0*/  IADD3 R31, PT, PT, R26, R7.reuse, RZ ;  /* 0x000000071a1f7210 */ /* 0x081fe20007ffe0ff */
[----:B------:R-:W-:Y:S01]  /*24d0*/  IMAD.WIDE.U32 R14, R23, 0x4, R14 ;  /* 0x00000004170e7825 */ /* 0x000fe200078e000e */
[-C--:B------:R-:W-:Y:S01]  /*24e0*/  IADD3 R30, PT, PT, R24, R7.reuse, RZ ;  /* 0x00000007181e7210 */ /* 0x080fe20007ffe0ff */
[----:B------:R-:W5:Y:S02]  /*24f0*/  LDG.E R44, desc[UR10][R44.64] ;  /* 0x0000000a2c2c7981 */ /* 0x000f64000c1e1900 */
[----:B------:R-:W-:Y:S01]  /*2500*/  IMAD.WIDE.U32 R32, R22, 0x4, R12 ;  /* 0x0000000416207825 */ /* 0x000fe200078e000c */
[----:B------:R-:W-:-:S03]  /*2510*/  IADD3 R49, PT, PT, R31, R7, RZ ;  /* 0x000000071f317210 */ /* 0x000fc60007ffe0ff */
[--C-:B------:R-:W-:Y:S01]  /*2520*/  IMAD.WIDE.U32 R22, R24, 0x4, R12.reuse ;  /* 0x0000000418167825 */ /* 0x100fe200078e000c */
[-C--:B------:R-:W-:Y:S01]  /*2530*/  IADD3 R48, PT, PT, R30, R7.reuse, RZ ;  /* 0x000000071e307210 */ /* 0x080fe20007ffe0ff */
[----:B------:R0:W4:Y:S02]  /*2540*/  LDG.E R43, desc[UR10][R32.64] ;  /* 0x0000000a202b7981 */ /* 0x000124000c1e1900 */
[--C-:B------:R-:W-:Y:S01]  /*2550*/  IMAD.WIDE.U32 R24, R26, 0x4, R12.reuse ;  /* 0x000000041a187825 */ /* 0x100fe200078e000c */
[-C--:B------:R-:W-:Y:S01]  /*2560*/  IADD3 R50, PT, PT, R48, R7.reuse, RZ ;  /* 0x0000000730327210 */ /* 0x080fe20007ffe0ff */
[----:B------:R0:W2:Y:S02]  /*2570*/  LDG.E R46, desc[UR10][R22.64] ;  /* 0x0000000a162e7981 */ /* 0x0000a4000c1e1900 */
[--C-:B-1----:R-:W-:Y:S02]  /*2580*/  IMAD.WIDE.U32 R28, R31, 0x4, R12.reuse ;  /* 0x000000041f1c7825 */ /* 0x102fe400078e000c */
[----:B------:R1:W2:Y:S01]  /*2590*/  LDG.E R47, desc[UR10][R24.64] ;  /* 0x0000000a182f7981 */ /* 0x0002a2000c1e1900 */
[----:B0-----:R-:W-:Y:S01]  /*25a0*/  IADD3 R32, PT, PT, R49, R7, RZ ;  /* 0x0000000731207210 */ /* 0x001fe20007ffe0ff */
[----:B------:R-:W-:-:S04]  /*25b0*/  IMAD.WIDE.U32 R26, R30, 0x4, R12 ;  /* 0x000000041e1a7825 */ /* 0x000fc800078e000c */
[--C-:B------:R-:W-:Y:S01]  /*25c0*/  IMAD.WIDE.U32 R30, R48, 0x4, R12.reuse ;  /* 0x00000004301e7825 */ /* 0x100fe200078e000c */
[CC--:B------:R-:W-:Y:S01]  /*25d0*/  IADD3 R52, PT, PT, R32.reuse, R7.reuse, RZ ;  /* 0x0000000720347210 */ /* 0x0c0fe20007ffe0ff */
[----:B------:R-:W2:Y:S02]  /*25e0*/  LDG.E R48, desc[UR10][R28.64] ;  /* 0x0000000a1c307981 */ /* 0x000ea4000c1e1900 */
[--C-:B------:R-:W-:Y:S02]  /*25f0*/  IMAD.WIDE.U32 R22, R49, 0x4, R12.reuse ;  /* 0x0000000431167825 */ /* 0x100fe400078e000c */
[----:B------:R0:W2:Y:S02]  /*2600*/  LDG.E R45, desc[UR10][R26.64] ;  /* 0x0000000a1a2d7981 */ /* 0x0000a4000c1e1900 */
[--C-:B------:R-:W-:Y:S01]  /*2610*/  IMAD.WIDE.U32 R32, R32, 0x4, R12.reuse ;  /* 0x0000000420207825 */ /* 0x100fe200078e000c */
[-C--:B------:R-:W-:Y:S01]  /*2620*/  IADD3 R54, PT, PT, R52, R7.reuse, RZ ;  /* 0x0000000734367210 */ /* 0x080fe20007ffe0ff */
[----:B------:R-:W2:Y:S02]  /*2630*/  LDG.E R51, desc[UR10][R22.64] ;  /* 0x0000000a16337981 */ /* 0x000ea4000c1e1900 */
[C-C-:B-1----:R-:W-:Y:S01]  /*2640*/  IMAD.WIDE.U32 R24, R50.reuse, 0x4, R12.reuse ;  /* 0x0000000432187825 */ /* 0x142fe200078e000c */
[-C--:B------:R-:W-:Y:S01]  /*2650*/  IADD3 R50, PT, PT, R50, R7.reuse, RZ ;  /* 0x0000000732327210 */ /* 0x080fe20007ffe0ff */
[----:B------:R1:W2:Y:S02]  /*2660*/  LDG.E R49, desc[UR10][R30.64] ;  /* 0x0000000a1e317981 */ /* 0x0002a4000c1e1900 */
[--C-:B0-----:R-:W-:Y:S01]  /*2670*/  IMAD.WIDE.U32 R26, R52, 0x4, R12.reuse ;  /* 0x00000004341a7825 */ /* 0x101fe200078e000c */
[-C--:B------:R-:W-:Y:S01]  /*2680*/  IADD3 R53, PT, PT, R50, R7.reuse, RZ ;  /* 0x0000000732357210 */ /* 0x080fe20007ffe0ff */
[----:B------:R4:W2:Y:S01]  /*2690*/  LDG.E R33, desc[UR10][R32.64] ;  /* 0x0000000a20217981 */ /* 0x0008a2000c1e1900 */
[----:B------:R-:W-:Y:S01]  /*26a0*/  IADD3 R55, PT, PT, R54, R7, RZ ;  /* 0x0000000736377210 */ /* 0x000fe20007ffe0ff */
[----:B------:R-:W-:-:S02]  /*26b0*/  IMAD.WIDE.U32 R28, R50, 0x4, R12 ;  /* 0x00000004321c7825 */ /* 0x000fc400078e000c */
[----:B------:R-:W2:Y:S02]  /*26c0*/  LDG.E R24, desc[UR10][R24.64] ;  /* 0x0000000a18187981 */ /* 0x000ea4000c1e1900 */
[--C-:B-1----:R-:W-:Y:S02]  /*26d0*/  IMAD.WIDE.U32 R30, R54, 0x4, R12.reuse ;  /* 0x00000004361e7825 */ /* 0x102fe400078e000c */
[----:B------:R-:W2:Y:S02]  /*26e0*/  LDG.E R27, desc[UR10][R26.64] ;  /* 0x0000000a1a1b7981 */ /* 0x000ea4000c1e1900 */
[--C-:B------:R-:W-:Y:S02]  /*26f0*/  IMAD.WIDE.U32 R22, R53, 0x4, R12.reuse ;  /* 0x0000000435167825 */ /* 0x100fe400078e000c */
[----:B------:R-:W2:Y:S02]  /*2700*/  LDG.E R28, desc[UR10][R28.64] ;  /* 0x0000000a1c1c7981 */ /* 0x000ea4000c1e1900 */
[----:B------:R-:W-:-:S02]  /*2710*/  IMAD.WIDE.U32 R12, R55, 0x4, R12 ;  /* 0x00000004370c7825 */ /* 0x000fc400078e000c */
[----:B------:R-:W2:Y:S04]  /*2720*/  LDG.E R30, desc[UR10][R30.64] ;  /* 0x0000000a1e1e7981 */ /* 0x000ea8000c1e1900 */
[----:B------:R0:W2:Y:S04]  /*2730*/  LDG.E R50, desc[UR10][R14.64] ;  /* 0x0000000a0e327981 */ /* 0x0000a8000c1e1900 */
[----:B------:R-:W2:Y:S04]  /*2740*/  LDG.E R22, desc[UR10][R22.64] ;  /* 0x0000000a16167981 */ /* 0x000ea8000c1e1900 */
[----:B------:R-:W2:Y:S01]  /*2750*/  LDG.E R12, desc[UR10][R12.64] ;  /* 0x0000000a0c0c7981 */ /* 0x000ea2000c1e1900 */
[----:B------:R-:W-:-:S04]  /*2760*/  UIADD3 UR6, UPT, UPT, UR6, 0x8, URZ ;  /* 0x0000000806067890 */ /* 0x000fc8000fffe0ff */
[----:B------:R-:W-:Y:S01]  /*2770*/  UISETP.GE.U32.AND UP1, UPT, UR6, UR13, UPT ;  /* 0x0000000d0600728c */ /* 0x000fe2000bf26070 */
[C---:B---3--:R-:W-:Y:S01]  /*2780*/  FFMA R41, R37.reuse, R41, R68 ;  /* 0x0000002925297223 */ /* 0x048fe20000000044 */
[----:B-----5:R-:W-:-:S03]  /*2790*/  FFMA R44, R37, R44, R5 ;  /* 0x0000002c252c7223 */ /* 0x020fc60000000005 */
[----:B----4-:R-:W-:-:S04]  /*27a0*/  FFMA R32, R40, R43, R41 ;  /* 0x0000002b28207223 */ /* 0x010fc80000000029 */
[----:B--2---:R-:W-:Y:S01]  /*27b0*/  FFMA R5, R39, R46, R32 ;  /* 0x0000002e27057223 */ /* 0x004fe20000000020 */
[----:B------:R-:W-:-:S04]  /*27c0*/  FFMA R47, R40, R47, R44 ;  /* 0x0000002f282f7223 */ /* 0x000fc8000000002c */
[----:B------:R-:W-:Y:S01]  /*27d0*/  FFMA R48, R39, R48, R47 ;  /* 0x0000003027307223 */ /* 0x000fe2000000002f */
[----:B------:R-:W-:-:S03]  /*27e0*/  FFMA R5, R38, R45, R5 ;  /* 0x0000002d26057223 */ /* 0x000fc60000000005 */
[----:B------:R-:W-:Y:S01]  /*27f0*/  FFMA R48, R38, R51, R48 ;  /* 0x0000003326307223 */ /* 0x000fe20000000030 */
[----:B0-----:R-:W-:-:S03]  /*2800*/  FFMA R14, R36, R49, R5 ;  /* 0x00000031240e7223 */ /* 0x001fc60000000005 */
[----:B------:R-:W-:Y:S01]  /*2810*/  FFMA R48, R36, R33, R48 ;  /* 0x0000002124307223 */ /* 0x000fe20000000030 */
[----:B------:R-:W-:-:S03]  /*2820*/  FFMA R5, R35, R24, R14 ;  /* 0x0000001823057223 */ /* 0x000fc6000000000e */
[----:B------:R-:W-:Y:S01]  /*2830*/  FFMA R27, R35, R27, R48 ;  /* 0x0000001b231b7223 */ /* 0x000fe20000000030 */
[----:B------:R-:W-:-:S03]  /*2840*/  FFMA R5, R34, R28, R5 ;  /* 0x0000001c22057223 */ /* 0x000fc60000000005 */
[----:B------:R-:W-:Y:S01]  /*2850*/  FFMA R27, R34, R30, R27 ;  /* 0x0000001e221b7223 */ /* 0x000fe2000000001b */
[----:B------:R-:W-:-:S03]  /*2860*/  FFMA R68, R50, R22, R5 ;  /* 0x0000001632447223 */ /* 0x000fc60000000005 */
[----:B------:R-:W-:Y:S01]  /*2870*/  FFMA R5, R50, R12, R27 ;  /* 0x0000000c32057223 */ /* 0x000fe2000000001b */
[----:B------:R-:W-:Y:S06]  /*2880*/  BRA.U !UP1, `(.L_x_11) ;  /* 0xfffffff9098c7547 */ /* 0x000fec000b83ffff */
[----:B------:R-:W0:Y:S01]  /*2890*/  LDCU UR6, c[0x0][0x398] ;  /* 0x00007300ff0677ac */ /* 0x000e220008000800 */
[----:B------:R-:W-:-:S04]  /*28a0*/  UIADD3 UR5, UPT, UPT, UR5, 0x1, URZ ;  /* 0x0000000105057890 */ /* 0x000fc8000fffe0ff */
[----:B0-----:R-:W-:-:S09]  /*28b0*/  UISETP.NE.AND UP1, UPT, UR5, UR6, UPT ;  /* 0x000000060500728c */ /* 0x001fd2000bf25270 */
[----:B------:R-:W-:Y:S05]  /*28c0*/  BRA.U UP1, `(.L_x_12) ;  /* 0xffffffed01287547 */ /* 0x000fea000b83ffff */
[----:B------:R-:W0:Y:S01]  /*28d0*/  LDCU UR5, c[0x0][0x394] ;  /* 0x00007280ff0577ac */ /* 0x000e220008000800 */
[----:B------:R-:W-:-:S04]  /*28e0*/  UIADD3 UR4, UPT, UPT, UR4, 0x1, URZ ;  /* 0x0000000104047890 */ /* 0x000fc8000fffe0ff */
[----:B0-----:R-:W-:-:S09]  /*28f0*/  UISETP.NE.AND UP1, UPT, UR4, UR5, UPT ;  /* 0x000000050400728c */ /* 0x001fd2000bf25270 */
[----:B------:R-:W-:Y:S05]  /*2900*/  BRA.U !UP1, `(.L_x_0) ;  /* 0x0000000d09a47547 */ /* 0x000fea000b800000 */
[----:B------:R-:W-:Y:S05]  /*2910*/  BRA `(.L_x_13) ;  /* 0xffffffe800fc7947 */ /* 0x000fea000383ffff */
.L_x_1:
[----:B------:R-:W-:-:S09]  /*2920*/  UISETP.NE.AND UP0, UPT, UR8, URZ, UPT ;  /* 0x000000ff0800728c */ /* 0x000fd2000bf05270 */
[----:B------:R-:W-:Y:S05]  /*2930*/  BRA.U !UP0, `(.L_x_0) ;  /* 0x0000000d08987547 */ /* 0x000fea000b800000 */
[----:B------:R-:W-:Y:S01]  /*2940*/  ULOP3.LUT UR9, UR8, 0x7, URZ, 0xc0, !UPT ;  /* 0x0000000708097892 */ /* 0x000fe2000f8ec0ff */
[----:B------:R-:W-:Y:S01]  /*2950*/  HFMA2 R5, -RZ, RZ, 0, 0 ;  /* 0x00000000ff057431 */ /* 0x000fe200000001ff */
[----:B------:R-:W-:Y:S01]  /*2960*/  MOV R68, RZ ;  /* 0x000000ff00447202 */ /* 0x000fe20000000f00 */
[----:B------:R-:W-:Y:S02]  /*2970*/  ULOP3.LUT UR12, UR8, 0x3, URZ, 0xc0, !UPT ;  /* 0x00000003080c7892 */ /* 0x000fe4000f8ec0ff */
[----:B------:R-:W-:Y:S02]  /*2980*/  UIADD3 UR4, UPT, UPT, UR9, -0x1, URZ ;  /* 0xffffffff09047890 */ /* 0x000fe4000fffe0ff */
[----:B------:R-:W-:Y:S02]  /*2990*/  ULOP3.LUT UR7, UR8, 0xfffffff8, URZ, 0xc0, !UPT ;  /* 0xfffffff808077892 */ /* 0x000fe4000f8ec0ff */
[----:B------:R-:W-:-:S03]  /*29a0*/  UISETP.GE.U32.AND UP0, UPT, UR4, 0x3, UPT ;  /* 0x000000030400788c */ /* 0x000fc6000bf06070 */
[----:B------:R-:W-:-:S08]  /*29b0*/  UMOV UR4, URZ ;  /* 0x000000ff00047c82 */ /* 0x000fd00008000000 */
.L_x_20:
[----:B------:R-:W0:Y:S01]  /*29c0*/  LDC R13, c[0x0][0x398] ;  /* 0x0000e600ff0d7b82 */ /* 0x000e220000000800 */
[----:B------:R-:W1:Y:S01]  /*29d0*/  LDCU UR5, c[0x0][0x394] ;  /* 0x00007280ff0577ac */ /* 0x000e620008000800 */
[----:B------:R-:W-:Y:S01]  /*29e0*/  IADD3 R16, PT, PT, R17, UR4, RZ ;  /* 0x0000000411107c10 */ /* 0x000fe2000fffe0ff */
[----:B0-----:R-:W-:Y:S01]  /*29f0*/  IMAD R18, R13, UR4, R8 ;  /* 0x000000040d127c24 */ /* 0x001fe2000f8e0208 */
[----:B------:R-:W-:-:S04]  /*2a00*/  UIADD3 UR4, UPT, UPT, UR4, 0x1, URZ ;  /* 0x0000000104047890 */ /* 0x000fc8000fffe0ff */
[----:B-1----:R-:W-:-:S03]  /*2a10*/  UISETP.NE.AND UP1, UPT, UR4, UR5, UPT ;  /* 0x000000050400728c */ /* 0x002fc6000bf25270 */
[----:B------:R-:W-:-:S08]  /*2a20*/  UMOV UR5, URZ ;  /* 0x000000ff00057c82 */ /* 0x000fd00008000000 */
.L_x_19:
[----:B------:R-:W0:Y:S01]  /*2a30*/  LDCU UR6, c[0x0][0x398] ;  /* 0x00007300ff0677ac */ /* 0x000e220008000800 */
[----:B------:R-:W-:Y:S02]  /*2a40*/  IADD3 R32, PT, PT, R9, UR5, RZ ;  /* 0x0000000509207c10 */ /* 0x000fe4000fffe0ff */
[----:B------:R-:W-:Y:S01]  /*2a50*/  IADD3 R10, PT, PT, R18, UR5, RZ ;  /* 0x00000005120a7c10 */ /* 0x000fe2000fffe0ff */
[----:B------:R-:W-:Y:S02]  /*2a60*/  UISETP.GT.AND UP3, UPT, UR8, -0x1, UPT ;  /* 0xffffffff0800788c */ /* 0x000fe4000bf64270 */
[----:B------:R-:W-:-:S04]  /*2a70*/  UIADD3 UR5, UPT, UPT, UR5, 0x1, URZ ;  /* 0x0000000105057890 */ /* 0x000fc8000fffe0ff */
[----:B0-----:R-:W-:-:S03]  /*2a80*/  UISETP.NE.AND UP2, UPT, UR5, UR6, UPT ;  /* 0x000000060500728c */ /* 0x001fc6000bf45270 */
[----:B------:R-:W-:Y:S01]  /*2a90*/  UMOV UR6, URZ ;  /* 0x000000ff00067c82 */ /* 0x000fe20008000000 */
[----:B------:R-:W-:Y:S07]  /*2aa0*/  BRA.U UP3, `(.L_x_14) ;  /* 0x00000005038c7547 */ /* 0x000fee000b800000 */
[----:B------:R-:W0:Y:S01]  /*2ab0*/  LDCU UR14, c[0x0][0x390] ;  /* 0x00007200ff0e77ac */ /* 0x000e220008000800 */
[----:B------:R-:W1:Y:S01]  /*2ac0*/  LDCU UR13, c[0x0][0x38c] ;  /* 0x00007180ff0d77ac */ /* 0x000e620008000800 */
[----:B------:R-:W-:-:S05]  /*2ad0*/  UMOV UR6, URZ ;  /* 0x000000ff00067c82 */ /* 0x000fca0008000000 */
.L_x_15:
        /* <DEDUP_REMOVED lines=15> */
[----:B------:R-:W-:Y:S01]  /*2bd0*/  IADD3 R27, PT, PT, R42, R11, RZ ;  /* 0x0000000b2a1b7210 */ /* 0x000fe20007ffe0ff */
[----:B------:R3:W4:Y:S04]  /*2be0*/  LDG.E R37, desc[UR10][R24.64] ;  /* 0x0000000a18257981 */ /* 0x000728000c1e1900 */
[----:B------:R0:W5:Y:S01]  /*2bf0*/  LDG.E R39, desc[UR10][R20.64] ;  /* 0x0000000a14277981 */ /* 0x000162000c1e1900 */
[----:B-1----:R-:W-:Y:S01]  /*2c00*/  IADD3 R22, PT, PT, R19, R26, RZ ;  /* 0x0000001a13167210 */ /* 0x002fe20007ffe0ff */
[----:B------:R-:W-:Y:S01]  /*2c10*/  IMAD.WIDE.U32 R44, R27, 0x4, R12 ;  /* 0x000000041b2c7825 */ /* 0x000fe200078e000c */
[----:B------:R-:W-:-:S02]  /*2c20*/  IADD3 R23, PT, PT, R26, R7, RZ ;  /* 0x000000071a177210 */ /* 0x000fc40007ffe0ff */
[----:B---3--:R-:W-:Y:S01]  /*2c30*/  IADD3 R25, PT, PT, R27, R11, RZ ;  /* 0x0000000b1b197210 */ /* 0x008fe20007ffe0ff */
[----:B------:R-:W-:Y:S01]  /*2c40*/  IMAD.WIDE.U32 R28, R28, 0x4, R12 ;  /* 0x000000041c1c7825 */ /* 0x000fe200078e000c */
[----:B------:R-:W3:Y:S03]  /*2c50*/  LDG.E R33, desc[UR10][R44.64] ;  /* 0x0000000a2c217981 */ /* 0x000ee6000c1e1900 */
[--C-:B0-----:R-:W-:Y:S01]  /*2c60*/  IMAD.WIDE.U32 R20, R26, 0x4, R14.reuse ;  /* 0x000000041a147825 */ /* 0x101fe200078e000e */
[----:B------:R0:W3:Y:S03]  /*2c70*/  LDG.E R36, desc[UR10][R28.64] ;  /* 0x0000000a1c247981 */ /* 0x0000e6000c1e1900 */
[C---:B------:R-:W-:Y:S01]  /*2c80*/  IMAD.WIDE.U32 R26, R22.reuse, 0x4, R14 ;  /* 0x00000004161a7825 */ /* 0x040fe200078e000e */
[----:B------:R-:W-:Y:S01]  /*2c90*/  IADD3 R22, PT, PT, R22, R7, RZ ;  /* 0x0000000716167210 */ /* 0x000fe20007ffe0ff */
[----:B------:R-:W5:Y:S02]  /*2ca0*/  LDG.E R40, desc[UR10][R20.64] ;  /* 0x0000000a14287981 */ /* 0x000f64000c1e1900 */
[----:B------:R-:W-:-:S04]  /*2cb0*/  IMAD.WIDE.U32 R30, R30, 0x4, R12 ;  /* 0x000000041e1e7825 */ /* 0x000fc800078e000c */
[--C-:B------:R-:W-:Y:S01]  /*2cc0*/  IMAD.WIDE.U32 R42, R42, 0x4, R12.reuse ;  /* 0x000000042a2a7825 */ /* 0x100fe200078e000c */
[-C--:B------:R-:W-:Y:S01]  /*2cd0*/  IADD3 R46, PT, PT, R22, R7.reuse, RZ ;  /* 0x00000007162e7210 */ /* 0x080fe20007ffe0ff */
[----:B------:R1:W3:Y:S02]  /*2ce0*/  LDG.E R35, desc[UR10][R30.64] ;  /* 0x0000000a1e237981 */ /* 0x0002e4000c1e1900 */
[----:B------:R-:W-:Y:S02]  /*2cf0*/  IMAD.WIDE.U32 R12, R25, 0x4, R12 ;  /* 0x00000004190c7825 */ /* 0x000fe400078e000c */
[----:B------:R-:W3:Y:S02]  /*2d00*/  LDG.E R34, desc[UR10][R42.64] ;  /* 0x0000000a2a227981 */ /* 0x000ee4000c1e1900 */
[C-C-:B------:R-:W-:Y:S01]  /*2d10*/  IMAD.WIDE.U32 R24, R23.reuse, 0x4, R14.reuse ;  /* 0x0000000417187825 */ /* 0x140fe200078e000e */
[-C--:B------:R-:W-:Y:S01]  /*2d20*/  IADD3 R23, PT, PT, R23, R7.reuse, RZ ;  /* 0x0000000717177210 */ /* 0x080fe20007ffe0ff */
[----:B------:R-:W3:Y:S01]  /*2d30*/  LDG.E R13, desc[UR10][R12.64] ;  /* 0x0000000a0c0d7981 */ /* 0x000ee2000c1e1900 */
[-C--:B------:R-:W-:Y:S01]  /*2d40*/  IADD3 R47, PT, PT, R46, R7.reuse, RZ ;  /* 0x000000072e2f7210 */ /* 0x080fe20007ffe0ff */
[--C-:B0-----:R-:W-:Y:S01]  /*2d50*/  IMAD.WIDE.U32 R28, R22, 0x4, R14.reuse ;  /* 0x00000004161c7825 */ /* 0x101fe200078e000e */
[-C--:B------:R-:W-:Y:S01]  /*2d60*/  IADD3 R45, PT, PT, R23, R7.reuse, RZ ;  /* 0x00000007172d7210 */ /* 0x080fe20007ffe0ff */
[----:B------:R-:W2:Y:S01]  /*2d70*/  LDG.E R41, desc[UR10][R24.64] ;  /* 0x0000000a18297981 */ /* 0x000ea2000c1e1900 */
[----:B------:R-:W-:Y:S01]  /*2d80*/  IADD3 R49, PT, PT, R47, R7, RZ ;  /* 0x000000072f317210 */ /* 0x000fe20007ffe0ff */
[----:B-1----:R-:W-:-:S02]  /*2d90*/  IMAD.WIDE.U32 R30, R23, 0x4, R14 ;  /* 0x00000004171e7825 */ /* 0x002fc400078e000e */
[----:B------:R0:W4:Y:S01]  /*2da0*/  LDG.E R42, desc[UR10][R26.64] ;  /* 0x0000000a1a2a7981 */ /* 0x000122000c1e1900 */
[CC--:B------:R-:W-:Y:S01]  /*2db0*/  IADD3 R48, PT, PT, R45.reuse, R7.reuse, RZ ;  /* 0x000000072d307210 */ /* 0x0c0fe20007ffe0ff */
[--C-:B------:R-:W-:Y:S02]  /*2dc0*/  IMAD.WIDE.U32 R22, R46, 0x4, R14.reuse ;  /* 0x000000042e167825 */ /* 0x100fe400078e000e */
[----:B------:R1:W3:Y:S01]  /*2dd0*/  LDG.E R43, desc[UR10][R28.64] ;  /* 0x0000000a1c2b7981 */ /* 0x0002e2000c1e1900 */
[-C--:B------:R-:W-:Y:S01]  /*2de0*/  IADD3 R50, PT, PT, R48, R7.reuse, RZ ;  /* 0x0000000730327210 */ /* 0x080fe20007ffe0ff */
[--C-:B------:R-:W-:Y:S01]  /*2df0*/  IMAD.WIDE.U32 R20, R45, 0x4, R14.reuse ;  /* 0x000000042d147825 */ /* 0x100fe200078e000e */
[----:B------:R-:W-:Y:S01]  /*2e00*/  IADD3 R51, PT, PT, R49, R7, RZ ;  /* 0x0000000731337210 */ /* 0x000fe20007ffe0ff */
[----:B------:R1:W3:Y:S02]  /*2e10*/  LDG.E R44, desc[UR10][R30.64] ;  /* 0x0000000a1e2c7981 */ /* 0x0002e4000c1e1900 */
[----:B0-----:R-:W-:-:S02]  /*2e20*/  IMAD.WIDE.U32 R26, R47, 0x4, R14 ;  /* 0x000000042f1a7825 */ /* 0x001fc400078e000e */
[----:B------:R-:W3:Y:S02]  /*2e30*/  LDG.E R46, desc[UR10][R22.64] ;  /* 0x0000000a162e7981 */ /* 0x000ee4000c1e1900 */
[--C-:B-1----:R-:W-:Y:S01]  /*2e40*/  IMAD.WIDE.U32 R28, R49, 0x4, R14.reuse ;  /* 0x00000004311c7825 */ /* 0x102fe200078e000e */
[CC--:B------:R-:W-:Y:S01]  /*2e50*/  IADD3 R49, PT, PT, R51.reuse, R7.reuse, RZ ;  /* 0x0000000733317210 */ /* 0x0c0fe20007ffe0ff */
[----:B------:R0:W3:Y:S02]  /*2e60*/  LDG.E R45, desc[UR10][R20.64] ;  /* 0x0000000a142d7981 */ /* 0x0000e4000c1e1900 */
[--C-:B------:R-:W-:Y:S02]  /*2e70*/  IMAD.WIDE.U32 R24, R48, 0x4, R14.reuse ;  /* 0x0000000430187825 */ /* 0x100fe400078e000e */
[----:B------:R1:W3:Y:S02]  /*2e80*/  LDG.E R47, desc[UR10][R26.64] ;  /* 0x0000000a1a2f7981 */ /* 0x0002e4000c1e1900 */
[C-C-:B------:R-:W-:Y:S01]  /*2e90*/  IMAD.WIDE.U32 R30, R50.reuse, 0x4, R14.reuse ;  /* 0x00000004321e7825 */ /* 0x140fe200078e000e */
[-C--:B------:R-:W-:Y:S01]  /*2ea0*/  IADD3 R50, PT, PT, R50, R7.reuse, RZ ;  /* 0x0000000732327210 */ /* 0x080fe20007ffe0ff */
[----:B------:R1:W3:Y:S02]  /*2eb0*/  LDG.E R48, desc[UR10][R24.64] ;  /* 0x0000000a18307981 */ /* 0x0002e4000c1e1900 */
[--C-:B0-----:R-:W-:Y:S01]  /*2ec0*/  IMAD.WIDE.U32 R20, R51, 0x4, R14.reuse ;  /* 0x0000000433147825 */ /* 0x101fe200078e000e */
[CC--:B------:R-:W-:Y:S01]  /*2ed0*/  IADD3 R51, PT, PT, R50.reuse, R7.reuse, RZ ;  /* 0x0000000732337210 */ /* 0x0c0fe20007ffe0ff */
[----:B------:R5:W3:Y:S02]  /*2ee0*/  LDG.E R28, desc[UR10][R28.64] ;  /* 0x0000000a1c1c7981 */ /* 0x000ae4000c1e1900 */
[C-C-:B-1----:R-:W-:Y:S01]  /*2ef0*/  IMAD.WIDE.U32 R26, R49.reuse, 0x4, R14.reuse ;  /* 0x00000004311a7825 */ /* 0x142fe200078e000e */
[----:B------:R-:W-:Y:S01]  /*2f00*/  IADD3 R49, PT, PT, R49, R7, RZ ;  /* 0x0000000731317210 */ /* 0x000fe20007ffe0ff */
[----:B------:R2:W3:Y:S02]  /*2f10*/  LDG.E R31, desc[UR10][R30.64] ;  /* 0x0000000a1e1f7981 */ /* 0x0004e4000c1e1900 */
[----:B------:R-:W-:-:S02]  /*2f20*/  IMAD.WIDE.U32 R22, R50, 0x4, R14 ;  /* 0x0000000432167825 */ /* 0x000fc400078e000e */
[----:B------:R0:W3:Y:S02]  /*2f30*/  LDG.E R50, desc[UR10][R20.64] ;  /* 0x0000000a14327981 */ /* 0x0000e4000c1e1900 */
[--C-:B------:R-:W-:Y:S02]  /*2f40*/  IMAD.WIDE.U32 R24, R51, 0x4, R14.reuse ;  /* 0x0000000433187825 */ /* 0x100fe400078e000e */
[----:B------:R-:W3:Y:S02]  /*2f50*/  LDG.E R22, desc[UR10][R22.64] ;  /* 0x0000000a16167981 */ /* 0x000ee4000c1e1900 */
[----:B------:R-:W-:Y:S02]  /*2f60*/  IMAD.WIDE.U32 R14, R49, 0x4, R14 ;  /* 0x00000004310e7825 */ /* 0x000fe400078e000e */
[----:B------:R-:W3:Y:S04]  /*2f70*/  LDG.E R27, desc[UR10][R26.64] ;  /* 0x0000000a1a1b7981 */ /* 0x000ee8000c1e1900 */
[----:B------:R-:W3:Y:S04]  /*2f80*/  LDG.E R24, desc[UR10][R24.64] ;  /* 0x0000000a18187981 */ /* 0x000ee8000c1e1900 */
[----:B------:R-:W3:Y:S01]  /*2f90*/  LDG.E R14, desc[UR10][R14.64] ;  /* 0x0000000a0e0e7981 */ /* 0x000ee2000c1e1900 */
[----:B------:R-:W-:-:S04]  /*2fa0*/  UIADD3 UR6, UPT, UPT, UR6, 0x8, URZ ;  /* 0x0000000806067890 */ /* 0x000fc8000fffe0ff */
[----:B------:R-:W-:Y:S01]  /*2fb0*/  UISETP.NE.AND UP3, UPT, UR6, UR7, UPT ;  /* 0x000000070600728c */ /* 0x000fe2000bf65270 */
[----:B-----5:R-:W-:-:S04]  /*2fc0*/  FFMA R29, R39, R40, R68 ;  /* 0x00000028271d7223 */ /* 0x020fc80000000044 */
[----:B--2---:R-:W-:Y:S01]  /*2fd0*/  FFMA R30, R38, R41, R29 ;  /* 0x00000029261e7223 */ /* 0x004fe2000000001d */
[----:B----4-:R-:W-:-:S04]  /*2fe0*/  FFMA R42, R39, R42, R5 ;  /* 0x0000002a272a7223 */ /* 0x010fc80000000005 */
[----:B---3--:R-:W-:Y:S01]  /*2ff0*/  FFMA R43, R38, R43, R42 ;  /* 0x0000002b262b7223 */ /* 0x008fe2000000002a */
        /* <DEDUP_REMOVED lines=10> */
[----:B------:R-:W-:-:S03]  /*30a0*/  FFMA R68, R13, R24, R12 ;  /* 0x000000180d447223 */ /* 0x000fc6000000000c */
[----:B------:R-:W-:Y:S01]  /*30b0*/  FFMA R5, R13, R14, R27 ;  /* 0x0000000e0d057223 */ /* 0x000fe2000000001b */
[----:B------:R-:W-:Y:S06]  /*30c0*/  BRA.U UP3, `(.L_x_15) ;  /* 0xfffffff903847547 */ /* 0x000fec000b83ffff */
[----:B------:R-:W-:-:S05]  /*30d0*/  UMOV UR6, UR7 ;  /* 0x0000000700067c82 */ /* 0x000fca0008000000 */
.L_x_14:
        /* <DEDUP_REMOVED lines=18> */
[----:B------:R-:W-:Y:S01]  /*3200*/  IMAD.WIDE.U32 R30, R23, 0x4, R14 ;  /* 0x00000004171e7825 */ /* 0x000fe200078e000e */
[----:B------:R1:W4:Y:S02]  /*3210*/  LDG.E R37, desc[UR10][R26.64] ;  /* 0x0000000a1a257981 */ /* 0x000324000c1e1900 */
[----:B------:R-:W-:-:S02]  /*3220*/  IADD3 R35, PT, PT, R19, R22, RZ ;  /* 0x0000001613237210 */ /* 0x000fc40007ffe0ff */
[-C--:B------:R-:W-:Y:S01]  /*3230*/  IADD3 R36, PT, PT, R22, R7.reuse, RZ ;  /* 0x0000000716247210 */ /* 0x080fe20007ffe0ff */
[----:B------:R-:W-:Y:S01]  /*3240*/  IMAD.WIDE.U32 R14, R25, 0x4, R14 ;  /* 0x00000004190e7825 */ /* 0x000fe200078e000e */
[CC--:B0-----:R-:W-:Y:S01]  /*3250*/  IADD3 R20, PT, PT, R35.reuse, R7.reuse, RZ ;  /* 0x0000000723147210 */ /* 0x0c1fe20007ffe0ff */
[----:B------:R0:W5:Y:S02]  /*3260*/  LDG.E R39, desc[UR10][R30.64] ;  /* 0x0000000a1e277981 */ /* 0x000164000c1e1900 */
[--C-:B---3--:R-:W-:Y:S01]  /*3270*/  IMAD.WIDE.U32 R24, R35, 0x4, R12.reuse ;  /* 0x0000000423187825 */ /* 0x108fe200078e000c */
[----:B------:R-:W-:Y:S01]  /*3280*/  IADD3 R35, PT, PT, R20, R7, RZ ;  /* 0x0000000714237210 */ /* 0x000fe20007ffe0ff */
[----:B------:R-:W3:Y:S02]  /*3290*/  LDG.E R15, desc[UR10][R14.64] ;  /* 0x0000000a0e0f7981 */ /* 0x000ee4000c1e1900 */
[----:B------:R-:W-:-:S04]  /*32a0*/  IMAD.WIDE.U32 R22, R22, 0x4, R12 ;  /* 0x0000000416167825 */ /* 0x000fc800078e000c */
[C-C-:B------:R-:W-:Y:S01]  /*32b0*/  IMAD.WIDE.U32 R28, R36.reuse, 0x4, R12.reuse ;  /* 0x00000004241c7825 */ /* 0x140fe200078e000c */
[-C--:B------:R-:W-:Y:S01]  /*32c0*/  IADD3 R36, PT, PT, R36, R7.reuse, RZ ;  /* 0x0000000724247210 */ /* 0x080fe20007ffe0ff */
[----:B------:R0:W2:Y:S02]  /*32d0*/  LDG.E R34, desc[UR10][R22.64] ;  /* 0x0000000a16227981 */ /* 0x0000a4000c1e1900 */
[--C-:B------:R-:W-:Y:S01]  /*32e0*/  IMAD.WIDE.U32 R20, R20, 0x4, R12.reuse ;  /* 0x0000000414147825 */ /* 0x100fe200078e000c */
[CC--:B------:R-:W-:Y:S01]  /*32f0*/  IADD3 R41, PT, PT, R36.reuse, R7.reuse, RZ ;  /* 0x0000000724297210 */ /* 0x0c0fe20007ffe0ff */
[----:B------:R-:W4:Y:S01]  /*3300*/  LDG.E R24, desc[UR10][R24.64] ;  /* 0x0000000a18187981 */ /* 0x000f22000c1e1900 */
[C---:B------:R-:W-:Y:S01]  /*3310*/  IADD3 R43, PT, PT, R35.reuse, R7, RZ ;  /* 0x00000007232b7210 */ /* 0x040fe20007ffe0ff */
[--C-:B-1----:R-:W-:Y:S02]  /*3320*/  IMAD.WIDE.U32 R26, R36, 0x4, R12.reuse ;  /* 0x00000004241a7825 */ /* 0x102fe400078e000c */
[----:B------:R-:W5:Y:S02]  /*3330*/  LDG.E R28, desc[UR10][R28.64] ;  /* 0x0000000a1c1c7981 */ /* 0x000f64000c1e1900 */
[----:B0-----:R-:W-:-:S02]  /*3340*/  IMAD.WIDE.U32 R30, R35, 0x4, R12 ;  /* 0x00000004231e7825 */ /* 0x001fc400078e000c */
[----:B------:R-:W3:Y:S02]  /*3350*/  LDG.E R21, desc[UR10][R20.64] ;  /* 0x0000000a14157981 */ /* 0x000ee4000c1e1900 */
[--C-:B------:R-:W-:Y:S02]  /*3360*/  IMAD.WIDE.U32 R22, R41, 0x4, R12.reuse ;  /* 0x0000000429167825 */ /* 0x100fe400078e000c */
[----:B------:R-:W3:Y:S02]  /*3370*/  LDG.E R26, desc[UR10][R26.64] ;  /* 0x0000000a1a1a7981 */ /* 0x000ee4000c1e1900 */
[----:B------:R-:W-:Y:S02]  /*3380*/  IMAD.WIDE.U32 R12, R43, 0x4, R12 ;  /* 0x000000042b0c7825 */ /* 0x000fe400078e000c */
[----:B------:R-:W3:Y:S04]  /*3390*/  LDG.E R30, desc[UR10][R30.64] ;  /* 0x0000000a1e1e7981 */ /* 0x000ee8000c1e1900 */
[----:B------:R-:W3:Y:S04]  /*33a0*/  LDG.E R22, desc[UR10][R22.64] ;  /* 0x0000000a16167981 */ /* 0x000ee8000c1e1900 */
[----:B------:R-:W3:Y:S01]  /*33b0*/  LDG.E R12, desc[UR10][R12.64] ;  /* 0x0000000a0c0c7981 */ /* 0x000ee2000c1e1900 */
[----:B------:R-:W-:Y:S01]  /*33c0*/  UIADD3 UR6, UPT, UPT, UR6, 0x4, URZ ;  /* 0x0000000406067890 */ /* 0x000fe2000fffe0ff */
[C---:B--2---:R-:W-:Y:S01]  /*33d0*/  FFMA R34, R33.reuse, R34, R68 ;  /* 0x0000002221227223 */ /* 0x044fe20000000044 */
[----:B----4-:R-:W-:-:S03]  /*33e0*/  FFMA R24, R33, R24, R5 ;  /* 0x0000001821187223 */ /* 0x010fc60000000005 */
[C---:B-----5:R-:W-:Y:S01]  /*33f0*/  FFMA R28, R37.reuse, R28, R34 ;  /* 0x0000001c251c7223 */ /* 0x060fe20000000022 */
[----:B---3--:R-:W-:-:S03]  /*3400*/  FFMA R21, R37, R21, R24 ;  /* 0x0000001525157223 */ /* 0x008fc60000000018 */
[C---:B------:R-:W-:Y:S01]  /*3410*/  FFMA R26, R39.reuse, R26, R28 ;  /* 0x0000001a271a7223 */ /* 0x040fe2000000001c */
[----:B------:R-:W-:-:S03]  /*3420*/  FFMA R21, R39, R30, R21 ;  /* 0x0000001e27157223 */ /* 0x000fc60000000015 */
[C---:B------:R-:W-:Y:S01]  /*3430*/  FFMA R68, R15.reuse, R22, R26 ;  /* 0x000000160f447223 */ /* 0x040fe2000000001a */
[----:B------:R-:W-:-:S07]  /*3440*/  FFMA R5, R15, R12, R21 ;  /* 0x0000000c0f057223 */ /* 0x000fce0000000015 */
.L_x_17:
        /* <DEDUP_REMOVED lines=33> */
.L_x_18:
        /* <DEDUP_REMOVED lines=18> */
.L_x_16:
[----:B------:R-:W-:Y:S05]  /*3780*/  BRA.U UP2, `(.L_x_19) ;  /* 0xfffffff102a87547 */ /* 0x000fea000b83ffff */
[----:B------:R-:W-:Y:S05]  /*3790*/  BRA.U UP1, `(.L_x_20) ;  /* 0xfffffff101887547 */ /* 0x000fea000b83ffff */
.L_x_0:
[----:B------:R-:W0:Y:S01]  /*37a0*/  LDC R9, c[0x0][0x3a8] ;  /* 0x0000ea00ff097b82 */ /* 0x000e220000000800 */
[----:B------:R-:W1:Y:S01]  /*37b0*/  LDCU UR4, c[0x0][0x3a4] ;  /* 0x00007480ff0477ac */ /* 0x000e620008000800 */
[----:B------:R-:W2:Y:S06]  /*37c0*/  LDCU UR5, c[0x0][0x388] ;  /* 0x00007100ff0577ac */ /* 0x000eac0008000800 */
[----:B------:R-:W3:Y:S01]  /*37d0*/  LDC.64 R6, c[0x0][0x3c0] ;  /* 0x0000f000ff067b82 */ /* 0x000ee20000000a00 */
[----:B0-----:R-:W-:Y:S02]  /*37e0*/  IMAD R2, R3, R9, R2 ;  /* 0x0000000903027224 */ /* 0x001fe400078e0202 */
[----:B-1----:R-:W-:-:S04]  /*37f0*/  IMAD R9, R9, UR4, RZ ;  /* 0x0000000409097c24 */ /* 0x002fc8000f8e02ff */
[----:B------:R-:W-:Y:S02]  /*3800*/  IMAD R2, R4, R9, R2 ;  /* 0x0000000904027224 */ /* 0x000fe400078e0202 */
[----:B--2---:R-:W-:-:S04]  /*3810*/  IMAD R3, R9, UR5, RZ ;  /* 0x0000000509037c24 */ /* 0x004fc8000f8e02ff */
[----:B------:R-:W-:-:S04]  /*3820*/  IMAD R3, R0, R3, R2 ;  /* 0x0000000300037224 */ /* 0x000fc800078e0202 */
[----:B---3--:R-:W-:-:S05]  /*3830*/  IMAD.WIDE R2, R3, 0x4, R6 ;  /* 0x0000000403027825 */ /* 0x008fca00078e0206 */
[----:B------:R-:W-:Y:S01]  /*3840*/  STG.E desc[UR10][R2.64], R68 ;  /* 0x0000004402007986 */ /* 0x000fe2000c10190a */
[----:B------:R-:W-:-:S05]  /*3850*/  IMAD.WIDE R6, R9, 0x4, R2 ;  /* 0x0000000409067825 */ /* 0x000fca00078e0202 */
[----:B------:R-:W-:Y:S01]  /*3860*/  STG.E desc[UR10][R6.64], R5 ;  /* 0x0000000506007986 */ /* 0x000fe2000c10190a */
[----:B------:R-:W-:Y:S05]  /*3870*/  EXIT ;  /* 0x000000000000794d */ /* 0x000fea0003800000 */
.L_x_21:
[----:B------:R-:W-:-:S00]  /*3880*/  BRA `(.L_x_21) ;  /* 0xfffffffc00fc7947 */ /* 0x000fc0000383ffff */
[----:B------:R-:W-:-:S00]  /*3890*/  NOP ;  /* 0x0000000000007918 */ /* 0x000fc00000000000 */
        /* <DEDUP_REMOVED lines=14> */
.L_x_22:


//--------------------- .nv.shared.reserved.0     --------------------------
	.section	.nv.shared.reserved.0,"aw",@nobits
	.weak		__nv_reservedSMEM_offset_0_alias
	.size		__nv_reservedSMEM_offset_0_alias, 0, 64
	.other		__nv_reservedSMEM_offset_0_alias,@"STO_CUDA_RESERVED_SHARED STV_DEFAULT"
__nv_reservedSMEM_offset_0_alias:
	.zero		0
	.zero		64


//--------------------- .nv.constant0._Z3cnniiiiiiiiiiiPfS_S_ --------------------------
	.section	.nv.constant0._Z3cnniiiiiiiiiiiPfS_S_,"a",@progbits
	.sectionflags	@""
	.align	4
.nv.constant0._Z3cnniiiiiiiiiiiPfS_S_:
	.zero		968


//--------------------- SYMBOLS --------------------------

	.type		.nv.reservedSmem.offset0,@object
	.size		.nv.reservedSmem.offset0,0x4
